//
// Generated by NVIDIA NVVM Compiler
//
// Compiler Build ID: CL-36424714
// Cuda compilation tools, release 13.0, V13.0.88
// Based on NVVM 20.0.0
//

.version 9.0
.target sm_100
.address_size 64

	// .globl	matmul_correct_and_reduce

.visible .entry matmul_correct_and_reduce(
	.param .u64 .ptr .align 1 matmul_correct_and_reduce_param_0,
	.param .u64 .ptr .align 1 matmul_correct_and_reduce_param_1,
	.param .u64 .ptr .align 1 matmul_correct_and_reduce_param_2,
	.param .u64 .ptr .align 1 matmul_correct_and_reduce_param_3,
	.param .u64 .ptr .align 1 matmul_correct_and_reduce_param_4,
	.param .u64 .ptr .align 1 matmul_correct_and_reduce_param_5,
	.param .u64 matmul_correct_and_reduce_param_6,
	.param .u64 matmul_correct_and_reduce_param_7,
	.param .u64 .ptr .align 1 matmul_correct_and_reduce_param_8,
	.param .u64 .ptr .align 1 matmul_correct_and_reduce_param_9
)
{
	.reg .pred 	%p<3>;
	.reg .b16 	%rs<6>;
	.reg .b32 	%r<22>;
	.reg .b64 	%rd<42>;

	ld.param.u64 	%rd8, [matmul_correct_and_reduce_param_0];
	ld.param.u64 	%rd9, [matmul_correct_and_reduce_param_1];
	ld.param.u64 	%rd10, [matmul_correct_and_reduce_param_2];
	ld.param.u64 	%rd11, [matmul_correct_and_reduce_param_3];
	ld.param.u64 	%rd12, [matmul_correct_and_reduce_param_4];
	ld.param.u64 	%rd13, [matmul_correct_and_reduce_param_5];
	ld.param.u64 	%rd14, [matmul_correct_and_reduce_param_6];
	ld.param.u64 	%rd17, [matmul_correct_and_reduce_param_7];
	ld.param.u64 	%rd15, [matmul_correct_and_reduce_param_8];
	ld.param.u64 	%rd16, [matmul_correct_and_reduce_param_9];
	mov.u32 	%r1, %ctaid.x;
	mov.u32 	%r2, %ntid.x;
	mov.u32 	%r3, %tid.x;
	mad.lo.s32 	%r4, %r1, %r2, %r3;
	cvt.u64.u32 	%rd1, %r4;
	setp.le.u64 	%p1, %rd17, %rd1;
	@%p1 bra 	$L__BB0_5;
	and.b64  	%rd18, %rd14, -4294967296;
	setp.ne.s64 	%p2, %rd18, 0;
	@%p2 bra 	$L__BB0_3;
	cvt.u32.u64 	%r5, %rd14;
	cvt.u32.u64 	%r6, %rd1;
	div.u32 	%r7, %r6, %r5;
	mul.lo.s32 	%r8, %r7, %r5;
	sub.s32 	%r9, %r6, %r8;
	cvt.u64.u32 	%rd40, %r7;
	cvt.u64.u32 	%rd41, %r9;
	bra.uni 	$L__BB0_4;
$L__BB0_3:
	div.u64 	%rd40, %rd1, %rd14;
	mul.lo.s64 	%rd19, %rd40, %rd14;
	sub.s64 	%rd41, %rd1, %rd19;
$L__BB0_4:
	cvta.to.global.u64 	%rd20, %rd10;
	shl.b64 	%rd21, %rd41, 2;
	add.s64 	%rd22, %rd20, %rd21;
	ld.global.u32 	%r10, [%rd22];
	cvta.to.global.u64 	%rd23, %rd12;
	shl.b64 	%rd24, %rd40, 2;
	add.s64 	%rd25, %rd23, %rd24;
	ld.global.u32 	%r11, [%rd25];
	add.s32 	%r12, %r11, %r10;
	cvta.to.global.u64 	%rd26, %rd11;
	add.s64 	%rd27, %rd26, %rd21;
	ld.global.u32 	%r13, [%rd27];
	cvta.to.global.u64 	%rd28, %rd13;
	add.s64 	%rd29, %rd28, %rd24;
	ld.global.u32 	%r14, [%rd29];
	cvta.to.global.u64 	%rd30, %rd8;
	shl.b64 	%rd31, %rd1, 2;
	add.s64 	%rd32, %rd30, %rd31;
	ld.global.u32 	%r15, [%rd32];
	shl.b32 	%r16, %r12, 7;
	add.s32 	%r17, %r15, %r16;
	add.s32 	%r18, %r12, %r13;
	add.s32 	%r19, %r18, %r14;
	shl.b32 	%r20, %r19, 15;
	add.s32 	%r21, %r17, %r20;
	cvta.to.global.u64 	%rd33, %rd15;
	shl.b64 	%rd34, %rd1, 1;
	add.s64 	%rd35, %rd33, %rd34;
	ld.global.u16 	%rs1, [%rd35];
	cvta.to.global.u64 	%rd36, %rd16;
	add.s64 	%rd37, %rd36, %rd34;
	ld.global.u16 	%rs2, [%rd37];
	cvt.u16.u32 	%rs3, %r21;
	sub.s16 	%rs4, %rs1, %rs2;
	add.s16 	%rs5, %rs4, %rs3;
	cvta.to.global.u64 	%rd38, %rd9;
	add.s64 	%rd39, %rd38, %rd34;
	st.global.u16 	[%rd39], %rs5;
$L__BB0_5:
	ret;

}
	// .globl	openResults
.visible .entry openResults(
	.param .u64 .ptr .align 1 openResults_param_0,
	.param .u64 .ptr .align 1 openResults_param_1,
	.param .u64 .ptr .align 1 openResults_param_2,
	.param .u64 .ptr .align 1 openResults_param_3,
	.param .u64 openResults_param_4,
	.param .u64 openResults_param_5
)
{
	.reg .pred 	%p<27>;
	.reg .b32 	%r<45>;
	.reg .b64 	%rd<97>;

	ld.param.u64 	%rd38, [openResults_param_0];
	ld.param.u64 	%rd39, [openResults_param_1];
	ld.param.u64 	%rd40, [openResults_param_2];
	ld.param.u64 	%rd43, [openResults_param_3];
	ld.param.u64 	%rd41, [openResults_param_4];
	ld.param.u64 	%rd42, [openResults_param_5];
	cvta.to.global.u64 	%rd1, %rd43;
	mov.u32 	%r7, %ctaid.x;
	mov.u32 	%r8, %ntid.x;
	mov.u32 	%r9, %tid.x;
	mad.lo.s32 	%r10, %r7, %r8, %r9;
	cvt.u64.u32 	%rd2, %r10;
	mad.lo.s64 	%rd44, %rd42, %rd41, 63;
	shr.u64 	%rd45, %rd44, 6;
	setp.le.u64 	%p1, %rd45, %rd2;
	@%p1 bra 	$L__BB1_27;
	cvta.to.global.u64 	%rd46, %rd38;
	cvta.to.global.u64 	%rd47, %rd39;
	cvta.to.global.u64 	%rd48, %rd40;
	shl.b64 	%rd49, %rd2, 3;
	add.s64 	%rd50, %rd46, %rd49;
	ld.global.u64 	%rd51, [%rd50];
	add.s64 	%rd52, %rd47, %rd49;
	ld.global.u64 	%rd53, [%rd52];
	xor.b64  	%rd54, %rd53, %rd51;
	add.s64 	%rd55, %rd48, %rd49;
	ld.global.u64 	%rd56, [%rd55];
	xor.b64  	%rd3, %rd54, %rd56;
	shl.b64 	%rd4, %rd2, 6;
	mov.b32 	%r44, 0;
	cvt.u32.u64 	%r12, %rd41;
$L__BB1_2:
	cvt.u64.u32 	%rd5, %r44;
	add.s64 	%rd6, %rd4, %rd5;
	or.b64  	%rd57, %rd6, %rd41;
	and.b64  	%rd58, %rd57, -4294967296;
	setp.ne.s64 	%p2, %rd58, 0;
	@%p2 bra 	$L__BB1_4;
	cvt.u32.u64 	%r13, %rd6;
	div.u32 	%r14, %r13, %r12;
	mul.lo.s32 	%r15, %r14, %r12;
	sub.s32 	%r16, %r13, %r15;
	cvt.u64.u32 	%rd89, %r14;
	cvt.u64.u32 	%rd90, %r16;
	bra.uni 	$L__BB1_5;
$L__BB1_4:
	div.u64 	%rd89, %rd6, %rd41;
	mul.lo.s64 	%rd59, %rd89, %rd41;
	sub.s64 	%rd90, %rd6, %rd59;
$L__BB1_5:
	cvt.u32.u64 	%r2, %rd90;
	and.b64  	%rd13, %rd89, 4294967295;
	setp.ge.u64 	%p3, %rd13, %rd42;
	and.b64  	%rd60, %rd90, 4294967295;
	setp.ge.u64 	%p4, %rd60, %rd41;
	or.pred  	%p5, %p3, %p4;
	@%p5 bra 	$L__BB1_27;
	cvt.u32.u64 	%r17, %rd5;
	shr.u64 	%rd61, %rd3, %r17;
	and.b64  	%rd62, %rd61, 1;
	setp.eq.b64 	%p6, %rd62, 1;
	not.pred 	%p7, %p6;
	@%p7 bra 	$L__BB1_8;
	shl.b64 	%rd63, %rd13, 2;
	add.s64 	%rd64, %rd1, %rd63;
	atom.global.min.u32 	%r18, [%rd64], %r2;
$L__BB1_8:
	add.s64 	%rd14, %rd6, 1;
	or.b64  	%rd65, %rd14, %rd41;
	and.b64  	%rd66, %rd65, -4294967296;
	setp.ne.s64 	%p8, %rd66, 0;
	@%p8 bra 	$L__BB1_10;
	cvt.u32.u64 	%r20, %rd14;
	div.u32 	%r21, %r20, %r12;
	mul.lo.s32 	%r22, %r21, %r12;
	sub.s32 	%r23, %r20, %r22;
	cvt.u64.u32 	%rd91, %r21;
	cvt.u64.u32 	%rd92, %r23;
	bra.uni 	$L__BB1_11;
$L__BB1_10:
	div.u64 	%rd91, %rd14, %rd41;
	mul.lo.s64 	%rd67, %rd91, %rd41;
	sub.s64 	%rd92, %rd14, %rd67;
$L__BB1_11:
	cvt.u32.u64 	%r3, %rd92;
	and.b64  	%rd21, %rd91, 4294967295;
	setp.ge.u64 	%p9, %rd21, %rd42;
	and.b64  	%rd68, %rd92, 4294967295;
	setp.ge.u64 	%p10, %rd68, %rd41;
	or.pred  	%p11, %p9, %p10;
	@%p11 bra 	$L__BB1_27;
	add.s32 	%r25, %r17, 1;
	shr.u64 	%rd69, %rd3, %r25;
	and.b64  	%rd70, %rd69, 1;
	setp.eq.b64 	%p12, %rd70, 1;
	not.pred 	%p13, %p12;
	@%p13 bra 	$L__BB1_14;
	shl.b64 	%rd71, %rd21, 2;
	add.s64 	%rd72, %rd1, %rd71;
	atom.global.min.u32 	%r26, [%rd72], %r3;
$L__BB1_14:
	add.s64 	%rd22, %rd6, 2;
	or.b64  	%rd73, %rd22, %rd41;
	and.b64  	%rd74, %rd73, -4294967296;
	setp.ne.s64 	%p14, %rd74, 0;
	@%p14 bra 	$L__BB1_16;
	cvt.u32.u64 	%r28, %rd22;
	div.u32 	%r29, %r28, %r12;
	mul.lo.s32 	%r30, %r29, %r12;
	sub.s32 	%r31, %r28, %r30;
	cvt.u64.u32 	%rd93, %r29;
	cvt.u64.u32 	%rd94, %r31;
	bra.uni 	$L__BB1_17;
$L__BB1_16:
	div.u64 	%rd93, %rd22, %rd41;
	mul.lo.s64 	%rd75, %rd93, %rd41;
	sub.s64 	%rd94, %rd22, %rd75;
$L__BB1_17:
	cvt.u32.u64 	%r4, %rd94;
	and.b64  	%rd29, %rd93, 4294967295;
	setp.ge.u64 	%p15, %rd29, %rd42;
	and.b64  	%rd76, %rd94, 4294967295;
	setp.ge.u64 	%p16, %rd76, %rd41;
	or.pred  	%p17, %p15, %p16;
	@%p17 bra 	$L__BB1_27;
	add.s32 	%r33, %r17, 2;
	shr.u64 	%rd77, %rd3, %r33;
	and.b64  	%rd78, %rd77, 1;
	setp.eq.b64 	%p18, %rd78, 1;
	not.pred 	%p19, %p18;
	@%p19 bra 	$L__BB1_20;
	shl.b64 	%rd79, %rd29, 2;
	add.s64 	%rd80, %rd1, %rd79;
	atom.global.min.u32 	%r34, [%rd80], %r4;
$L__BB1_20:
	add.s64 	%rd30, %rd6, 3;
	or.b64  	%rd81, %rd30, %rd41;
	and.b64  	%rd82, %rd81, -4294967296;
	setp.ne.s64 	%p20, %rd82, 0;
	@%p20 bra 	$L__BB1_22;
	cvt.u32.u64 	%r36, %rd30;
	div.u32 	%r37, %r36, %r12;
	mul.lo.s32 	%r38, %r37, %r12;
	sub.s32 	%r39, %r36, %r38;
	cvt.u64.u32 	%rd95, %r37;
	cvt.u64.u32 	%rd96, %r39;
	bra.uni 	$L__BB1_23;
$L__BB1_22:
	div.u64 	%rd95, %rd30, %rd41;
	mul.lo.s64 	%rd83, %rd95, %rd41;
	sub.s64 	%rd96, %rd30, %rd83;
$L__BB1_23:
	cvt.u32.u64 	%r5, %rd96;
	and.b64  	%rd37, %rd95, 4294967295;
	setp.ge.u64 	%p21, %rd37, %rd42;
	and.b64  	%rd84, %rd96, 4294967295;
	setp.ge.u64 	%p22, %rd84, %rd41;
	or.pred  	%p23, %p21, %p22;
	@%p23 bra 	$L__BB1_27;
	add.s32 	%r41, %r17, 3;
	shr.u64 	%rd85, %rd3, %r41;
	and.b64  	%rd86, %rd85, 1;
	setp.eq.b64 	%p24, %rd86, 1;
	not.pred 	%p25, %p24;
	@%p25 bra 	$L__BB1_26;
	shl.b64 	%rd87, %rd37, 2;
	add.s64 	%rd88, %rd1, %rd87;
	atom.global.min.u32 	%r42, [%rd88], %r5;
$L__BB1_26:
	add.s32 	%r44, %r17, 4;
	setp.ne.s32 	%p26, %r44, 64;
	@%p26 bra 	$L__BB1_2;
$L__BB1_27:
	ret;

}
	// .globl	mergeResults
.visible .entry mergeResults(
	.param .u64 .ptr .align 1 mergeResults_param_0,
	.param .u64 .ptr .align 1 mergeResults_param_1,
	.param .u64 .ptr .align 1 mergeResults_param_2,
	.param .u64 mergeResults_param_3
)
{
	.reg .pred 	%p<37>;
	.reg .b16 	%rs<95>;
	.reg .b32 	%r<42>;
	.reg .b64 	%rd<15>;

	ld.param.u64 	%rd4, [mergeResults_param_0];
	ld.param.u64 	%rd5, [mergeResults_param_1];
	ld.param.u64 	%rd6, [mergeResults_param_2];
	ld.param.u64 	%rd7, [mergeResults_param_3];
	mov.u32 	%r33, %ctaid.x;
	mov.u32 	%r34, %ntid.x;
	mov.u32 	%r35, %tid.x;
	mad.lo.s32 	%r36, %r33, %r34, %r35;
	cvt.u64.u32 	%rd1, %r36;
	setp.le.u64 	%p1, %rd7, %rd1;
	@%p1 bra 	$L__BB2_67;
	cvt.u32.u64 	%r37, %rd1;
	cvta.to.global.u64 	%rd8, %rd5;
	cvta.to.global.u64 	%rd9, %rd6;
	mul.lo.s32 	%r1, %r37, 31;
	shl.b64 	%rd10, %rd1, 2;
	add.s64 	%rd2, %rd9, %rd10;
	mul.wide.s32 	%rd11, %r1, 4;
	add.s64 	%rd3, %rd8, %rd11;
	ld.global.u32 	%r2, [%rd3];
	setp.eq.s32 	%p2, %r2, -1;
	mov.b16 	%rs65, 0;
	@%p2 bra 	$L__BB2_3;
	st.global.u32 	[%rd2], %r2;
	mov.b16 	%rs65, 1;
$L__BB2_3:
	ld.global.u32 	%r3, [%rd3+4];
	setp.eq.s32 	%p3, %r3, -1;
	@%p3 bra 	$L__BB2_5;
	st.global.u32 	[%rd2], %r3;
	mov.b16 	%rs65, 1;
$L__BB2_5:
	ld.global.u32 	%r4, [%rd3+8];
	setp.eq.s32 	%p4, %r4, -1;
	@%p4 bra 	$L__BB2_7;
	st.global.u32 	[%rd2], %r4;
	mov.b16 	%rs65, 1;
$L__BB2_7:
	ld.global.u32 	%r5, [%rd3+12];
	setp.eq.s32 	%p5, %r5, -1;
	@%p5 bra 	$L__BB2_9;
	st.global.u32 	[%rd2], %r5;
	mov.b16 	%rs65, 1;
$L__BB2_9:
	ld.global.u32 	%r6, [%rd3+16];
	setp.eq.s32 	%p6, %r6, -1;
	@%p6 bra 	$L__BB2_11;
	st.global.u32 	[%rd2], %r6;
	mov.b16 	%rs65, 1;
$L__BB2_11:
	ld.global.u32 	%r7, [%rd3+20];
	setp.eq.s32 	%p7, %r7, -1;
	@%p7 bra 	$L__BB2_13;
	st.global.u32 	[%rd2], %r7;
	mov.b16 	%rs65, 1;
$L__BB2_13:
	ld.global.u32 	%r8, [%rd3+24];
	setp.eq.s32 	%p8, %r8, -1;
	@%p8 bra 	$L__BB2_15;
	st.global.u32 	[%rd2], %r8;
	mov.b16 	%rs65, 1;
$L__BB2_15:
	ld.global.u32 	%r9, [%rd3+28];
	setp.eq.s32 	%p9, %r9, -1;
	@%p9 bra 	$L__BB2_17;
	st.global.u32 	[%rd2], %r9;
	mov.b16 	%rs65, 1;
$L__BB2_17:
	ld.global.u32 	%r10, [%rd3+32];
	setp.eq.s32 	%p10, %r10, -1;
	@%p10 bra 	$L__BB2_19;
	st.global.u32 	[%rd2], %r10;
	mov.b16 	%rs65, 1;
$L__BB2_19:
	ld.global.u32 	%r11, [%rd3+36];
	setp.eq.s32 	%p11, %r11, -1;
	@%p11 bra 	$L__BB2_21;
	st.global.u32 	[%rd2], %r11;
	mov.b16 	%rs65, 1;
$L__BB2_21:
	ld.global.u32 	%r12, [%rd3+40];
	setp.eq.s32 	%p12, %r12, -1;
	@%p12 bra 	$L__BB2_23;
	st.global.u32 	[%rd2], %r12;
	mov.b16 	%rs65, 1;
$L__BB2_23:
	ld.global.u32 	%r13, [%rd3+44];
	setp.eq.s32 	%p13, %r13, -1;
	@%p13 bra 	$L__BB2_25;
	st.global.u32 	[%rd2], %r13;
	mov.b16 	%rs65, 1;
$L__BB2_25:
	ld.global.u32 	%r14, [%rd3+48];
	setp.eq.s32 	%p14, %r14, -1;
	@%p14 bra 	$L__BB2_27;
	st.global.u32 	[%rd2], %r14;
	mov.b16 	%rs65, 1;
$L__BB2_27:
	ld.global.u32 	%r15, [%rd3+52];
	setp.eq.s32 	%p15, %r15, -1;
	@%p15 bra 	$L__BB2_29;
	st.global.u32 	[%rd2], %r15;
	mov.b16 	%rs65, 1;
$L__BB2_29:
	ld.global.u32 	%r16, [%rd3+56];
	setp.eq.s32 	%p16, %r16, -1;
	@%p16 bra 	$L__BB2_31;
	st.global.u32 	[%rd2], %r16;
	mov.b16 	%rs65, 1;
$L__BB2_31:
	ld.global.u32 	%r17, [%rd3+60];
	setp.eq.s32 	%p17, %r17, -1;
	@%p17 bra 	$L__BB2_33;
	st.global.u32 	[%rd2], %r17;
	mov.b16 	%rs65, 1;
$L__BB2_33:
	ld.global.u32 	%r18, [%rd3+64];
	setp.eq.s32 	%p18, %r18, -1;
	@%p18 bra 	$L__BB2_35;
	st.global.u32 	[%rd2], %r18;
	mov.b16 	%rs65, 1;
$L__BB2_35:
	ld.global.u32 	%r19, [%rd3+68];
	setp.eq.s32 	%p19, %r19, -1;
	@%p19 bra 	$L__BB2_37;
	st.global.u32 	[%rd2], %r19;
	mov.b16 	%rs65, 1;
$L__BB2_37:
	ld.global.u32 	%r20, [%rd3+72];
	setp.eq.s32 	%p20, %r20, -1;
	@%p20 bra 	$L__BB2_39;
	st.global.u32 	[%rd2], %r20;
	mov.b16 	%rs65, 1;
$L__BB2_39:
	ld.global.u32 	%r21, [%rd3+76];
	setp.eq.s32 	%p21, %r21, -1;
	@%p21 bra 	$L__BB2_41;
	st.global.u32 	[%rd2], %r21;
	mov.b16 	%rs65, 1;
$L__BB2_41:
	ld.global.u32 	%r22, [%rd3+80];
	setp.eq.s32 	%p22, %r22, -1;
	@%p22 bra 	$L__BB2_43;
	st.global.u32 	[%rd2], %r22;
	mov.b16 	%rs65, 1;
$L__BB2_43:
	ld.global.u32 	%r23, [%rd3+84];
	setp.eq.s32 	%p23, %r23, -1;
	@%p23 bra 	$L__BB2_45;
	st.global.u32 	[%rd2], %r23;
	mov.b16 	%rs65, 1;
$L__BB2_45:
	ld.global.u32 	%r24, [%rd3+88];
	setp.eq.s32 	%p24, %r24, -1;
	@%p24 bra 	$L__BB2_47;
	st.global.u32 	[%rd2], %r24;
	mov.b16 	%rs65, 1;
$L__BB2_47:
	ld.global.u32 	%r25, [%rd3+92];
	setp.eq.s32 	%p25, %r25, -1;
	@%p25 bra 	$L__BB2_49;
	st.global.u32 	[%rd2], %r25;
	mov.b16 	%rs65, 1;
$L__BB2_49:
	ld.global.u32 	%r26, [%rd3+96];
	setp.eq.s32 	%p26, %r26, -1;
	@%p26 bra 	$L__BB2_51;
	st.global.u32 	[%rd2], %r26;
	mov.b16 	%rs65, 1;
$L__BB2_51:
	ld.global.u32 	%r27, [%rd3+100];
	setp.eq.s32 	%p27, %r27, -1;
	@%p27 bra 	$L__BB2_53;
	st.global.u32 	[%rd2], %r27;
	mov.b16 	%rs65, 1;
$L__BB2_53:
	ld.global.u32 	%r28, [%rd3+104];
	setp.eq.s32 	%p28, %r28, -1;
	@%p28 bra 	$L__BB2_55;
	st.global.u32 	[%rd2], %r28;
	mov.b16 	%rs65, 1;
$L__BB2_55:
	ld.global.u32 	%r29, [%rd3+108];
	setp.eq.s32 	%p29, %r29, -1;
	@%p29 bra 	$L__BB2_57;
	st.global.u32 	[%rd2], %r29;
	mov.b16 	%rs65, 1;
$L__BB2_57:
	ld.global.u32 	%r30, [%rd3+112];
	setp.eq.s32 	%p30, %r30, -1;
	@%p30 bra 	$L__BB2_59;
	st.global.u32 	[%rd2], %r30;
	mov.b16 	%rs65, 1;
$L__BB2_59:
	ld.global.u32 	%r31, [%rd3+116];
	setp.eq.s32 	%p31, %r31, -1;
	@%p31 bra 	$L__BB2_61;
	st.global.u32 	[%rd2], %r31;
	mov.b16 	%rs65, 1;
$L__BB2_61:
	ld.global.u32 	%r32, [%rd3+120];
	setp.eq.s32 	%p32, %r32, -1;
	@%p32 bra 	$L__BB2_63;
	st.global.u32 	[%rd2], %r32;
	mov.b16 	%rs65, 1;
$L__BB2_63:
	cvta.to.global.u64 	%rd12, %rd4;
	add.s64 	%rd14, %rd12, %rd11;
	ld.global.u32 	%r38, [%rd14+60];
	setp.eq.s32 	%p33, %r38, -1;
	add.s32 	%r39, %r1, 15;
	setp.eq.s32 	%p34, %r39, %r38;
	or.pred  	%p35, %p33, %p34;
	@%p35 bra 	$L__BB2_65;
	mov.b32 	%r40, -2;
	st.global.u32 	[%rd2], %r40;
	bra.uni 	$L__BB2_67;
$L__BB2_65:
	setp.ne.s16 	%p36, %rs65, 0;
	@%p36 bra 	$L__BB2_67;
	mov.b32 	%r41, -1;
	st.global.u32 	[%rd2], %r41;
$L__BB2_67:
	ret;

}


// ===== COMPILED SASS (sm_100) =====

	.target	sm_100

	.elftype	@"ET_EXEC"


//--------------------- .note.nv.tkinfo           --------------------------
	.section	.note.nv.tkinfo,"",@"SHT_NOTE"
	.sectionflags	@"SHF_NOTE_NV_TKINFO"
	.tkinfo
        /*0018*/ 	.word	0x00000002
        /*0030*/ 	.string	""
        /*0030*/ 	.string	"ptxas"
        /*0030*/ 	.string	"Cuda compilation tools, release 13.0, V13.0.88"
        /*0030*/ 	.string	"Build cuda_13.0.r13.0/compiler.36424714_0"
        /*0030*/ 	.string	"-arch sm_100 -m 64 "



//--------------------- .note.nv.cuinfo           --------------------------
	.section	.note.nv.cuinfo,"",@"SHT_NOTE"
	.sectionflags	@"SHF_NOTE_NV_CUINFO"
        /*0018*/ 	.short	0x0002
        /*001a*/ 	.short	0x0064
        /*001c*/ 	.short	0x0082
	.zero		2


//--------------------- .nv.info                  --------------------------
	.section	.nv.info,"",@"SHT_CUDA_INFO"
	.align	4


	//----- nvinfo : EIATTR_REGCOUNT
	.align		4
        /*0000*/ 	.byte	0x04, 0x2f
        /*0002*/ 	.short	(.L_1 - .L_0)
	.align		4
.L_0:
        /*0004*/ 	.word	index@(matmul_correct_and_reduce)
        /*0008*/ 	.word	0x00000013


	//----- nvinfo : EIATTR_FRAME_SIZE
	.align		4
.L_1:
        /*000c*/ 	.byte	0x04, 0x11
        /*000e*/ 	.short	(.L_3 - .L_2)
	.align		4
.L_2:
        /*0010*/ 	.word	index@($__internal_1_$__cuda_sm20_div_u64)
        /*0014*/ 	.word	0x00000000


	//----- nvinfo : EIATTR_FRAME_SIZE
	.align		4
.L_3:
        /*0018*/ 	.byte	0x04, 0x11
        /*001a*/ 	.short	(.L_5 - .L_4)
	.align		4
.L_4:
        /*001c*/ 	.word	index@(matmul_correct_and_reduce)
        /*0020*/ 	.word	0x00000000


	//----- nvinfo : EIATTR_REGCOUNT
	.align		4
.L_5:
        /*0024*/ 	.byte	0x04, 0x2f
        /*0026*/ 	.short	(.L_7 - .L_6)
	.align		4
.L_6:
        /*0028*/ 	.word	index@(openResults)
        /*002c*/ 	.word	0x00000016


	//----- nvinfo : EIATTR_FRAME_SIZE
	.align		4
.L_7:
        /*0030*/ 	.byte	0x04, 0x11
        /*0032*/ 	.short	(.L_9 - .L_8)
	.align		4
.L_8:
        /*0034*/ 	.word	index@($__internal_0_$__cuda_sm20_div_u64)
        /*0038*/ 	.word	0x00000000


	//----- nvinfo : EIATTR_FRAME_SIZE
	.align		4
.L_9:
        /*003c*/ 	.byte	0x04, 0x11
        /*003e*/ 	.short	(.L_11 - .L_10)
	.align		4
.L_10:
        /*0040*/ 	.word	index@(openResults)
        /*0044*/ 	.word	0x00000000


	//----- nvinfo : EIATTR_REGCOUNT
	.align		4
.L_11:
        /*0048*/ 	.byte	0x04, 0x2f
        /*004a*/ 	.short	(.L_13 - .L_12)
	.align		4
.L_12:
        /*004c*/ 	.word	index@(mergeResults)
        /*0050*/ 	.word	0x00000012


	//----- nvinfo : EIATTR_FRAME_SIZE
	.align		4
.L_13:
        /*0054*/ 	.byte	0x04, 0x11
        /*0056*/ 	.short	(.L_15 - .L_14)
	.align		4
.L_14:
        /*0058*/ 	.word	index@(mergeResults)
        /*005c*/ 	.word	0x00000000


	//----- nvinfo : EIATTR_MIN_STACK_SIZE
	.align		4
.L_15:
        /*0060*/ 	.byte	0x04, 0x12
        /*0062*/ 	.short	(.L_17 - .L_16)
	.align		4
.L_16:
        /*0064*/ 	.word	index@(mergeResults)
        /*0068*/ 	.word	0x00000000


	//----- nvinfo : EIATTR_MIN_STACK_SIZE
	.align		4
.L_17:
        /*006c*/ 	.byte	0x04, 0x12
        /*006e*/ 	.short	(.L_19 - .L_18)
	.align		4
.L_18:
        /*0070*/ 	.word	index@(openResults)
        /*0074*/ 	.word	0x00000000


	//----- nvinfo : EIATTR_MIN_STACK_SIZE
	.align		4
.L_19:
        /*0078*/ 	.byte	0x04, 0x12
        /*007a*/ 	.short	(.L_21 - .L_20)
	.align		4
.L_20:
        /*007c*/ 	.word	index@(matmul_correct_and_reduce)
        /*0080*/ 	.word	0x00000000
.L_21:


//--------------------- .nv.compat                --------------------------
	.section	.nv.compat,"",@"SHT_CUDA_COMPAT_INFO"
	.align	4
        /*0000*/ 	.byte	0x02, 0x09, 0x00, 0x00, 0x02, 0x02, 0x01, 0x00, 0x02, 0x05, 0x05, 0x00, 0x03, 0x07, 0x01, 0x01
        /*0010*/ 	.byte	0x02, 0x03, 0x00, 0x00, 0x02, 0x06, 0x01, 0x00, 0x04, 0x0b, 0x08, 0x00, 0x09, 0x00, 0x00, 0x00
        /*0020*/ 	.byte	0x00, 0x00, 0x00, 0x00


//--------------------- .nv.info.mergeResults     --------------------------
	.section	.nv.info.mergeResults,"",@"SHT_CUDA_INFO"
	.sectionflags	@""
	.align	4


	//----- nvinfo : EIATTR_CUDA_API_VERSION
	.align		4
        /*0000*/ 	.byte	0x04, 0x37
        /*0002*/ 	.short	(.L_23 - .L_22)
.L_22:
        /*0004*/ 	.word	0x00000082


	//----- nvinfo : EIATTR_KPARAM_INFO
	.align		4
.L_23:
        /*0008*/ 	.byte	0x04, 0x17
        /*000a*/ 	.short	(.L_25 - .L_24)
.L_24:
        /*000c*/ 	.word	0x00000000
        /*0010*/ 	.short	0x0003
        /*0012*/ 	.short	0x0018
        /*0014*/ 	.byte	0x00, 0xf0, 0x21, 0x00


	//----- nvinfo : EIATTR_KPARAM_INFO
	.align		4
.L_25:
        /*0018*/ 	.byte	0x04, 0x17
        /*001a*/ 	.short	(.L_27 - .L_26)
.L_26:
        /*001c*/ 	.word	0x00000000
        /*0020*/ 	.short	0x0002
        /*0022*/ 	.short	0x0010
        /*0024*/ 	.byte	0x00, 0xf5, 0x21, 0x00


	//----- nvinfo : EIATTR_KPARAM_INFO
	.align		4
.L_27:
        /*0028*/ 	.byte	0x04, 0x17
        /*002a*/ 	.short	(.L_29 - .L_28)
.L_28:
        /*002c*/ 	.word	0x00000000
        /*0030*/ 	.short	0x0001
        /*0032*/ 	.short	0x0008
        /*0034*/ 	.byte	0x00, 0xf5, 0x21, 0x00


	//----- nvinfo : EIATTR_KPARAM_INFO
	.align		4
.L_29:
        /*0038*/ 	.byte	0x04, 0x17
        /*003a*/ 	.short	(.L_31 - .L_30)
.L_30:
        /*003c*/ 	.word	0x00000000
        /*0040*/ 	.short	0x0000
        /*0042*/ 	.short	0x0000
        /*0044*/ 	.byte	0x00, 0xf5, 0x21, 0x00


	//----- nvinfo : EIATTR_SPARSE_MMA_MASK
	.align		4
.L_31:
        /*0048*/ 	.byte	0x03, 0x50
        /*004a*/ 	.short	0x0000


	//----- nvinfo : EIATTR_MAXREG_COUNT
	.align		4
        /*004c*/ 	.byte	0x03, 0x1b
        /*004e*/ 	.short	0x00ff


	//----- nvinfo : EIATTR_MERCURY_ISA_VERSION
	.align		4
        /*0050*/ 	.byte	0x03, 0x5f
        /*0052*/ 	.short	0x0101


	//----- nvinfo : EIATTR_VRC_CTA_INIT_COUNT
	.align		4
        /*0054*/ 	.byte	0x02, 0x4a
	.zero		1
	.zero		1


	//----- nvinfo : EIATTR_EXIT_INSTR_OFFSETS
	.align		4
        /*0058*/ 	.byte	0x04, 0x1c
        /*005a*/ 	.short	(.L_33 - .L_32)


	//   ....[0]....
.L_32:
        /*005c*/ 	.word	0x00000080


	//   ....[1]....
        /*0060*/ 	.word	0x000009b0


	//   ....[2]....
        /*0064*/ 	.word	0x000009e0


	//   ....[3]....
        /*0068*/ 	.word	0x00000a10


	//----- nvinfo : EIATTR_CBANK_PARAM_SIZE
	.align		4
.L_33:
        /*006c*/ 	.byte	0x03, 0x19
        /*006e*/ 	.short	0x0020


	//----- nvinfo : EIATTR_PARAM_CBANK
	.align		4
        /*0070*/ 	.byte	0x04, 0x0a
        /*0072*/ 	.short	(.L_35 - .L_34)
	.align		4
.L_34:
        /*0074*/ 	.word	index@(.nv.constant0.mergeResults)
        /*0078*/ 	.short	0x0380
        /*007a*/ 	.short	0x0020


	//----- nvinfo : EIATTR_SW_WAR
	.align		4
.L_35:
        /*007c*/ 	.byte	0x04, 0x36
        /*007e*/ 	.short	(.L_37 - .L_36)
.L_36:
        /*0080*/ 	.word	0x00000008
.L_37:


//--------------------- .nv.info.openResults      --------------------------
	.section	.nv.info.openResults,"",@"SHT_CUDA_INFO"
	.sectionflags	@""
	.align	4


	//----- nvinfo : EIATTR_CUDA_API_VERSION
	.align		4
        /*0000*/ 	.byte	0x04, 0x37
        /*0002*/ 	.short	(.L_39 - .L_38)
.L_38:
        /*0004*/ 	.word	0x00000082


	//----- nvinfo : EIATTR_KPARAM_INFO
	.align		4
.L_39:
        /*0008*/ 	.byte	0x04, 0x17
        /*000a*/ 	.short	(.L_41 - .L_40)
.L_40:
        /*000c*/ 	.word	0x00000000
        /*0010*/ 	.short	0x0005
        /*0012*/ 	.short	0x0028
        /*0014*/ 	.byte	0x00, 0xf0, 0x21, 0x00


	//----- nvinfo : EIATTR_KPARAM_INFO
	.align		4
.L_41:
        /*0018*/ 	.byte	0x04, 0x17
        /*001a*/ 	.short	(.L_43 - .L_42)
.L_42:
        /*001c*/ 	.word	0x00000000
        /*0020*/ 	.short	0x0004
        /*0022*/ 	.short	0x0020
        /*0024*/ 	.byte	0x00, 0xf0, 0x21, 0x00


	//----- nvinfo : EIATTR_KPARAM_INFO
	.align		4
.L_43:
        /*0028*/ 	.byte	0x04, 0x17
        /*002a*/ 	.short	(.L_45 - .L_44)
.L_44:
        /*002c*/ 	.word	0x00000000
        /*0030*/ 	.short	0x0003
        /*0032*/ 	.short	0x0018
        /*0034*/ 	.byte	0x00, 0xf5, 0x21, 0x00


	//----- nvinfo : EIATTR_KPARAM_INFO
	.align		4
.L_45:
        /*0038*/ 	.byte	0x04, 0x17
        /*003a*/ 	.short	(.L_47 - .L_46)
.L_46:
        /*003c*/ 	.word	0x00000000
        /*0040*/ 	.short	0x0002
        /*0042*/ 	.short	0x0010
        /*0044*/ 	.byte	0x00, 0xf5, 0x21, 0x00


	//----- nvinfo : EIATTR_KPARAM_INFO
	.align		4
.L_47:
        /*0048*/ 	.byte	0x04, 0x17
        /*004a*/ 	.short	(.L_49 - .L_48)
.L_48:
        /*004c*/ 	.word	0x00000000
        /*0050*/ 	.short	0x0001
        /*0052*/ 	.short	0x0008
        /*0054*/ 	.byte	0x00, 0xf5, 0x21, 0x00


	//----- nvinfo : EIATTR_KPARAM_INFO
	.align		4
.L_49:
        /*0058*/ 	.byte	0x04, 0x17
        /*005a*/ 	.short	(.L_51 - .L_50)
.L_50:
        /*005c*/ 	.word	0x00000000
        /*0060*/ 	.short	0x0000
        /*0062*/ 	.short	0x0000
        /*0064*/ 	.byte	0x00, 0xf5, 0x21, 0x00


	//----- nvinfo : EIATTR_SPARSE_MMA_MASK
	.align		4
.L_51:
        /*0068*/ 	.byte	0x03, 0x50
        /*006a*/ 	.short	0x0000


	//----- nvinfo : EIATTR_MAXREG_COUNT
	.align		4
        /*006c*/ 	.byte	0x03, 0x1b
        /*006e*/ 	.short	0x00ff


	//----- nvinfo : EIATTR_MERCURY_ISA_VERSION
	.align		4
        /*0070*/ 	.byte	0x03, 0x5f
        /*0072*/ 	.short	0x0101


	//----- nvinfo : EIATTR_VRC_CTA_INIT_COUNT
	.align		4
        /*0074*/ 	.byte	0x02, 0x4a
	.zero		1
	.zero		1


	//----- nvinfo : EIATTR_EXIT_INSTR_OFFSETS
	.align		4
        /*0078*/ 	.byte	0x04, 0x1c
        /*007a*/ 	.short	(.L_53 - .L_52)


	//   ....[0]....
.L_52:
        /*007c*/ 	.word	0x00000110


	//   ....[1]....
        /*0080*/ 	.word	0x00000510


	//   ....[2]....
        /*0084*/ 	.word	0x00000820


	//   ....[3]....
        /*0088*/ 	.word	0x00000b40


	//   ....[4]....
        /*008c*/ 	.word	0x00000e70


	//   ....[5]....
        /*0090*/ 	.word	0x00000f60


	//----- nvinfo : EIATTR_CRS_STACK_SIZE
	.align		4
.L_53:
        /*0094*/ 	.byte	0x04, 0x1e
        /*0096*/ 	.short	(.L_55 - .L_54)
.L_54:
        /*0098*/ 	.word	0x00000000


	//----- nvinfo : EIATTR_CBANK_PARAM_SIZE
	.align		4
.L_55:
        /*009c*/ 	.byte	0x03, 0x19
        /*009e*/ 	.short	0x0030


	//----- nvinfo : EIATTR_PARAM_CBANK
	.align		4
        /*00a0*/ 	.byte	0x04, 0x0a
        /*00a2*/ 	.short	(.L_57 - .L_56)
	.align		4
.L_56:
        /*00a4*/ 	.word	index@(.nv.constant0.openResults)
        /*00a8*/ 	.short	0x0380
        /*00aa*/ 	.short	0x0030


	//----- nvinfo : EIATTR_SW_WAR
	.align		4
.L_57:
        /*00ac*/ 	.byte	0x04, 0x36
        /*00ae*/ 	.short	(.L_59 - .L_58)
.L_58:
        /*00b0*/ 	.word	0x00000008
.L_59:


//--------------------- .nv.info.matmul_correct_and_reduce --------------------------
	.section	.nv.info.matmul_correct_and_reduce,"",@"SHT_CUDA_INFO"
	.sectionflags	@""
	.align	4


	//----- nvinfo : EIATTR_CUDA_API_VERSION
	.align		4
        /*0000*/ 	.byte	0x04, 0x37
        /*0002*/ 	.short	(.L_61 - .L_60)
.L_60:
        /*0004*/ 	.word	0x00000082


	//----- nvinfo : EIATTR_KPARAM_INFO
	.align		4
.L_61:
        /*0008*/ 	.byte	0x04, 0x17
        /*000a*/ 	.short	(.L_63 - .L_62)
.L_62:
        /*000c*/ 	.word	0x00000000
        /*0010*/ 	.short	0x0009
        /*0012*/ 	.short	0x0048
        /*0014*/ 	.byte	0x00, 0xf5, 0x21, 0x00


	//----- nvinfo : EIATTR_KPARAM_INFO
	.align		4
.L_63:
        /*0018*/ 	.byte	0x04, 0x17
        /*001a*/ 	.short	(.L_65 - .L_64)
.L_64:
        /*001c*/ 	.word	0x00000000
        /*0020*/ 	.short	0x0008
        /*0022*/ 	.short	0x0040
        /*0024*/ 	.byte	0x00, 0xf5, 0x21, 0x00


	//----- nvinfo : EIATTR_KPARAM_INFO
	.align		4
.L_65:
        /*0028*/ 	.byte	0x04, 0x17
        /*002a*/ 	.short	(.L_67 - .L_66)
.L_66:
        /*002c*/ 	.word	0x00000000
        /*0030*/ 	.short	0x0007
        /*0032*/ 	.short	0x0038
        /*0034*/ 	.byte	0x00, 0xf0, 0x21, 0x00


	//----- nvinfo : EIATTR_KPARAM_INFO
	.align		4
.L_67:
        /*0038*/ 	.byte	0x04, 0x17
        /*003a*/ 	.short	(.L_69 - .L_68)
.L_68:
        /*003c*/ 	.word	0x00000000
        /*0040*/ 	.short	0x0006
        /*0042*/ 	.short	0x0030
        /*0044*/ 	.byte	0x00, 0xf0, 0x21, 0x00


	//----- nvinfo : EIATTR_KPARAM_INFO
	.align		4
.L_69:
        /*0048*/ 	.byte	0x04, 0x17
        /*004a*/ 	.short	(.L_71 - .L_70)
.L_70:
        /*004c*/ 	.word	0x00000000
        /*0050*/ 	.short	0x0005
        /*0052*/ 	.short	0x0028
        /*0054*/ 	.byte	0x00, 0xf5, 0x21, 0x00


	//----- nvinfo : EIATTR_KPARAM_INFO
	.align		4
.L_71:
        /*0058*/ 	.byte	0x04, 0x17
        /*005a*/ 	.short	(.L_73 - .L_72)
.L_72:
        /*005c*/ 	.word	0x00000000
        /*0060*/ 	.short	0x0004
        /*0062*/ 	.short	0x0020
        /*0064*/ 	.byte	0x00, 0xf5, 0x21, 0x00


	//----- nvinfo : EIATTR_KPARAM_INFO
	.align		4
.L_73:
        /*0068*/ 	.byte	0x04, 0x17
        /*006a*/ 	.short	(.L_75 - .L_74)
.L_74:
        /*006c*/ 	.word	0x00000000
        /*0070*/ 	.short	0x0003
        /*0072*/ 	.short	0x0018
        /*0074*/ 	.byte	0x00, 0xf5, 0x21, 0x00


	//----- nvinfo : EIATTR_KPARAM_INFO
	.align		4
.L_75:
        /*0078*/ 	.byte	0x04, 0x17
        /*007a*/ 	.short	(.L_77 - .L_76)
.L_76:
        /*007c*/ 	.word	0x00000000
        /*0080*/ 	.short	0x0002
        /*0082*/ 	.short	0x0010
        /*0084*/ 	.byte	0x00, 0xf5, 0x21, 0x00


	//----- nvinfo : EIATTR_KPARAM_INFO
	.align		4
.L_77:
        /*0088*/ 	.byte	0x04, 0x17
        /*008a*/ 	.short	(.L_79 - .L_78)
.L_78:
        /*008c*/ 	.word	0x00000000
        /*0090*/ 	.short	0x0001
        /*0092*/ 	.short	0x0008
        /*0094*/ 	.byte	0x00, 0xf5, 0x21, 0x00


	//----- nvinfo : EIATTR_KPARAM_INFO
	.align		4
.L_79:
        /*0098*/ 	.byte	0x04, 0x17
        /*009a*/ 	.short	(.L_81 - .L_80)
.L_80:
        /*009c*/ 	.word	0x00000000
        /*00a0*/ 	.short	0x0000
        /*00a2*/ 	.short	0x0000
        /*00a4*/ 	.byte	0x00, 0xf5, 0x21, 0x00


	//----- nvinfo : EIATTR_SPARSE_MMA_MASK
	.align		4
.L_81:
        /*00a8*/ 	.byte	0x03, 0x50
        /*00aa*/ 	.short	0x0000


	//----- nvinfo : EIATTR_MAXREG_COUNT
	.align		4
        /*00ac*/ 	.byte	0x03, 0x1b
        /*00ae*/ 	.short	0x00ff


	//----- nvinfo : EIATTR_MERCURY_ISA_VERSION
	.align		4
        /*00b0*/ 	.byte	0x03, 0x5f
        /*00b2*/ 	.short	0x0101


	//----- nvinfo : EIATTR_VRC_CTA_INIT_COUNT
	.align		4
        /*00b4*/ 	.byte	0x02, 0x4a
	.zero		1
	.zero		1


	//----- nvinfo : EIATTR_EXIT_INSTR_OFFSETS
	.align		4
        /*00b8*/ 	.byte	0x04, 0x1c
        /*00ba*/ 	.short	(.L_83 - .L_82)


	//   ....[0]....
.L_82:
        /*00bc*/ 	.word	0x00000080


	//   ....[1]....
        /*00c0*/ 	.word	0x000005b0


	//----- nvinfo : EIATTR_CRS_STACK_SIZE
	.align		4
.L_83:
        /*00c4*/ 	.byte	0x04, 0x1e
        /*00c6*/ 	.short	(.L_85 - .L_84)
.L_84:
        /*00c8*/ 	.word	0x00000000


	//----- nvinfo : EIATTR_CBANK_PARAM_SIZE
	.align		4
.L_85:
        /*00cc*/ 	.byte	0x03, 0x19
        /*00ce*/ 	.short	0x0050


	//----- nvinfo : EIATTR_PARAM_CBANK
	.align		4
        /*00d0*/ 	.byte	0x04, 0x0a
        /*00d2*/ 	.short	(.L_87 - .L_86)
	.align		4
.L_86:
        /*00d4*/ 	.word	index@(.nv.constant0.matmul_correct_and_reduce)
        /*00d8*/ 	.short	0x0380
        /*00da*/ 	.short	0x0050


	//----- nvinfo : EIATTR_SW_WAR
	.align		4
.L_87:
        /*00dc*/ 	.byte	0x04, 0x36
        /*00de*/ 	.short	(.L_89 - .L_88)
.L_88:
        /*00e0*/ 	.word	0x00000008
.L_89:


//--------------------- .nv.callgraph             --------------------------
	.section	.nv.callgraph,"",@"SHT_CUDA_CALLGRAPH"
	.align	4
	.sectionentsize	8
	.align		4
        /*0000*/ 	.word	0x00000000
	.align		4
        /*0004*/ 	.word	0xffffffff
	.align		4
        /*0008*/ 	.word	0x00000000
	.align		4
        /*000c*/ 	.word	0xfffffffe
	.align		4
        /*0010*/ 	.word	0x00000000
	.align		4
        /*0014*/ 	.word	0xfffffffd
	.align		4
        /*0018*/ 	.word	0x00000000
	.align		4
        /*001c*/ 	.word	0xfffffffc


//--------------------- .text.mergeResults        --------------------------
	.section	.text.mergeResults,"ax",@progbits
	.align	128
        .global         mergeResults
        .type           mergeResults,@function
        .size           mergeResults,(.L_x_28 - mergeResults)
        .other          mergeResults,@"STO_CUDA_ENTRY STV_DEFAULT"
mergeResults:
.text.mergeResults:
[----:B------:R-:W-:Y:S01]  /*0000*/  LDC R1, c[0x0][0x37c] ;  /* 0x0000df00ff017b82 */ /* 0x000fe20000000800 */
[----:B------:R-:W0:Y:S07]  /*0010*/  S2R R0, SR_TID.X ;  /* 0x0000000000007919 */ /* 0x000e2e0000002100 */
[----:B------:R-:W0:Y:S01]  /*0020*/  S2UR UR4, SR_CTAID.X ;  /* 0x00000000000479c3 */ /* 0x000e220000002500 */
[----:B------:R-:W1:Y:S07]  /*0030*/  LDCU.64 UR6, c[0x0][0x398] ;  /* 0x00007300ff0677ac */ /* 0x000e6e0008000a00 */
[----:B------:R-:W0:Y:S02]  /*0040*/  LDC R3, c[0x0][0x360] ;  /* 0x0000d800ff037b82 */ /* 0x000e240000000800 */
[----:B0-----:R-:W-:-:S05]  /*0050*/  IMAD R3, R3, UR4, R0 ;  /* 0x0000000403037c24 */ /* 0x001fca000f8e0200 */
[----:B-1----:R-:W-:-:S04]  /*0060*/  ISETP.GE.U32.AND P0, PT, R3, UR6, PT ;  /* 0x0000000603007c0c */ /* 0x002fc8000bf06070 */
[----:B------:R-:W-:-:S13]  /*0070*/  ISETP.GE.U32.AND.EX P0, PT, RZ, UR7, PT, P0 ;  /* 0x00000007ff007c0c */ /* 0x000fda000bf06100 */
[----:B------:R-:W-:Y:S05]  /*0080*/  @P0 EXIT ;  /* 0x000000000000094d */ /* 0x000fea0003800000 */
[----:B------:R-:W0:Y:S01]  /*0090*/  LDC.64 R4, c[0x0][0x388] ;  /* 0x0000e200ff047b82 */ /* 0x000e220000000a00 */
[----:B------:R-:W1:Y:S01]  /*00a0*/  LDCU.64 UR4, c[0x0][0x358] ;  /* 0x00006b00ff0477ac */ /* 0x000e620008000a00 */
[----:B------:R-:W-:Y:S01]  /*00b0*/  IMAD R0, R3, 0x1f, RZ ;  /* 0x0000001f03007824 */ /* 0x000fe200078e02ff */
[----:B------:R-:W2:Y:S03]  /*00c0*/  LDCU.64 UR6, c[0x0][0x390] ;  /* 0x00007200ff0677ac */ /* 0x000ea60008000a00 */
[----:B0-----:R-:W-:-:S05]  /*00d0*/  IMAD.WIDE R4, R0, 0x4, R4 ;  /* 0x0000000400047825 */ /* 0x001fca00078e0204 */
[----:B-1----:R-:W3:Y:S01]  /*00e0*/  LDG.E R7, desc[UR4][R4.64] ;  /* 0x0000000404077981 */ /* 0x002ee2000c1e1900 */
[----:B--2---:R-:W-:-:S04]  /*00f0*/  LEA R2, P0, R3, UR6, 0x2 ;  /* 0x0000000603027c11 */ /* 0x004fc8000f8010ff */
[----:B------:R-:W-:Y:S02]  /*0100*/  LEA.HI.X R3, R3, UR7, RZ, 0x2, P0 ;  /* 0x0000000703037c11 */ /* 0x000fe400080f14ff */
[----:B---3--:R-:W-:-:S13]  /*0110*/  ISETP.NE.AND P2, PT, R7, -0x1, PT ;  /* 0xffffffff0700780c */ /* 0x008fda0003f45270 */
[----:B------:R0:W-:Y:S04]  /*0120*/  @P2 STG.E desc[UR4][R2.64], R7 ;  /* 0x0000000702002986 */ /* 0x0001e8000c101904 */
[----:B------:R-:W2:Y:S02]  /*0130*/  LDG.E R9, desc[UR4][R4.64+0x4] ;  /* 0x0000040404097981 */ /* 0x000ea4000c1e1900 */
[----:B--2---:R-:W-:-:S13]  /*0140*/  ISETP.NE.AND P3, PT, R9, -0x1, PT ;  /* 0xffffffff0900780c */ /* 0x004fda0003f65270 */
[----:B------:R1:W-:Y:S04]  /*0150*/  @P3 STG.E desc[UR4][R2.64], R9 ;  /* 0x0000000902003986 */ /* 0x0003e8000c101904 */
[----:B------:R-:W2:Y:S02]  /*0160*/  LDG.E R11, desc[UR4][R4.64+0x8] ;  /* 0x00000804040b7981 */ /* 0x000ea4000c1e1900 */
[----:B--2---:R-:W-:-:S13]  /*0170*/  ISETP.NE.AND P4, PT, R11, -0x1, PT ;  /* 0xffffffff0b00780c */ /* 0x004fda0003f85270 */
[----:B------:R2:W-:Y:S04]  /*0180*/  @P4 STG.E desc[UR4][R2.64], R11 ;  /* 0x0000000b02004986 */ /* 0x0005e8000c101904 */
[----:B------:R-:W3:Y:S02]  /*0190*/  LDG.E R13, desc[UR4][R4.64+0xc] ;  /* 0x00000c04040d7981 */ /* 0x000ee4000c1e1900 */
[----:B---3--:R-:W-:-:S13]  /*01a0*/  ISETP.NE.AND P0, PT, R13, -0x1, PT ;  /* 0xffffffff0d00780c */ /* 0x008fda0003f05270 */
[----:B------:R3:W-:Y:S04]  /*01b0*/  @P0 STG.E desc[UR4][R2.64], R13 ;  /* 0x0000000d02000986 */ /* 0x0007e8000c101904 */
[----:B------:R-:W4:Y:S02]  /*01c0*/  LDG.E R15, desc[UR4][R4.64+0x10] ;  /* 0x00001004040f7981 */ /* 0x000f24000c1e1900 */
[----:B----4-:R-:W-:-:S13]  /*01d0*/  ISETP.NE.AND P6, PT, R15, -0x1, PT ;  /* 0xffffffff0f00780c */ /* 0x010fda0003fc5270 */
[----:B------:R-:W-:Y:S04]  /*01e0*/  @P6 STG.E desc[UR4][R2.64], R15 ;  /* 0x0000000f02006986 */ /* 0x000fe8000c101904 */
[----:B0-----:R-:W4:Y:S02]  /*01f0*/  LDG.E R7, desc[UR4][R4.64+0x14] ;  /* 0x0000140404077981 */ /* 0x001f24000c1e1900 */
[----:B----4-:R-:W-:-:S13]  /*0200*/  ISETP.NE.AND P5, PT, R7, -0x1, PT ;  /* 0xffffffff0700780c */ /* 0x010fda0003fa5270 */
[----:B------:R0:W-:Y:S04]  /*0210*/  @P5 STG.E desc[UR4][R2.64], R7 ;  /* 0x0000000702005986 */ /* 0x0001e8000c101904 */
[----:B-1----:R-:W4:Y:S02]  /*0220*/  LDG.E R9, desc[UR4][R4.64+0x18] ;  /* 0x0000180404097981 */ /* 0x002f24000c1e1900 */
[----:B----4-:R-:W-:-:S13]  /*0230*/  ISETP.NE.AND P1, PT, R9, -0x1, PT ;  /* 0xffffffff0900780c */ /* 0x010fda0003f25270 */
[----:B------:R1:W-:Y:S04]  /*0240*/  @P1 STG.E desc[UR4][R2.64], R9 ;  /* 0x0000000902001986 */ /* 0x0003e8000c101904 */
[----:B--2---:R-:W2:Y:S01]  /*0250*/  LDG.E R11, desc[UR4][R4.64+0x1c] ;  /* 0x00001c04040b7981 */ /* 0x004ea2000c1e1900 */
[----:B------:R-:W-:Y:S01]  /*0260*/  IMAD.MOV.U32 R8, RZ, RZ, 0x1 ;  /* 0x00000001ff087424 */ /* 0x000fe200078e00ff */
[----:B------:R-:W-:-:S04]  /*0270*/  PRMT R6, RZ, 0x7610, R6 ;  /* 0x00007610ff067816 */ /* 0x000fc80000000006 */
[----:B------:R-:W-:Y:S02]  /*0280*/  @P2 PRMT R6, R8, 0x7610, R6 ;  /* 0x0000761008062816 */ /* 0x000fe40000000006 */
[----:B--2---:R-:W-:-:S13]  /*0290*/  ISETP.NE.AND P2, PT, R11, -0x1, PT ;  /* 0xffffffff0b00780c */ /* 0x004fda0003f45270 */
[----:B------:R2:W-:Y:S04]  /*02a0*/  @P2 STG.E desc[UR4][R2.64], R11 ;  /* 0x0000000b02002986 */ /* 0x0005e8000c101904 */
[----:B---3--:R-:W3:Y:S01]  /*02b0*/  LDG.E R13, desc[UR4][R4.64+0x20] ;  /* 0x00002004040d7981 */ /* 0x008ee2000c1e1900 */
[----:B0-----:R-:W-:-:S05]  /*02c0*/  IMAD.MOV.U32 R7, RZ, RZ, 0x1 ;  /* 0x00000001ff077424 */ /* 0x001fca00078e00ff */
[----:B------:R-:W-:Y:S02]  /*02d0*/  @P3 PRMT R6, R7, 0x7610, R6 ;  /* 0x0000761007063816 */ /* 0x000fe40000000006 */
[----:B---3--:R-:W-:-:S13]  /*02e0*/  ISETP.NE.AND P3, PT, R13, -0x1, PT ;  /* 0xffffffff0d00780c */ /* 0x008fda0003f65270 */
[----:B------:R-:W-:Y:S04]  /*02f0*/  @P3 STG.E desc[UR4][R2.64], R13 ;  /* 0x0000000d02003986 */ /* 0x000fe8000c101904 */
[----:B------:R-:W3:Y:S01]  /*0300*/  LDG.E R7, desc[UR4][R4.64+0x24] ;  /* 0x0000240404077981 */ /* 0x000ee2000c1e1900 */
[----:B------:R-:W-:Y:S02]  /*0310*/  @P4 PRMT R6, R8, 0x7610, R6 ;  /* 0x0000761008064816 */ /* 0x000fe40000000006 */
[----:B---3--:R-:W-:-:S13]  /*0320*/  ISETP.NE.AND P4, PT, R7, -0x1, PT ;  /* 0xffffffff0700780c */ /* 0x008fda0003f85270 */
[----:B------:R0:W-:Y:S04]  /*0330*/  @P4 STG.E desc[UR4][R2.64], R7 ;  /* 0x0000000702004986 */ /* 0x0001e8000c101904 */
[----:B-1----:R-:W3:Y:S01]  /*0340*/  LDG.E R9, desc[UR4][R4.64+0x28] ;  /* 0x0000280404097981 */ /* 0x002ee2000c1e1900 */
[----:B------:R-:W-:Y:S02]  /*0350*/  @P0 PRMT R6, R8, 0x7610, R6 ;  /* 0x0000761008060816 */ /* 0x000fe40000000006 */
[----:B---3--:R-:W-:-:S13]  /*0360*/  ISETP.NE.AND P0, PT, R9, -0x1, PT ;  /* 0xffffffff0900780c */ /* 0x008fda0003f05270 */
[----:B------:R1:W-:Y:S04]  /*0370*/  @P0 STG.E desc[UR4][R2.64], R9 ;  /* 0x0000000902000986 */ /* 0x0003e8000c101904 */
[----:B--2---:R-:W2:Y:S01]  /*0380*/  LDG.E R11, desc[UR4][R4.64+0x2c] ;  /* 0x00002c04040b7981 */ /* 0x004ea2000c1e1900 */
[----:B------:R-:W-:Y:S02]  /*0390*/  @P6 PRMT R6, R8, 0x7610, R6 ;  /* 0x0000761008066816 */ /* 0x000fe40000000006 */
[----:B--2---:R-:W-:-:S13]  /*03a0*/  ISETP.NE.AND P6, PT, R11, -0x1, PT ;  /* 0xffffffff0b00780c */ /* 0x004fda0003fc5270 */
[----:B------:R2:W-:Y:S04]  /*03b0*/  @P6 STG.E desc[UR4][R2.64], R11 ;  /* 0x0000000b02006986 */ /* 0x0005e8000c101904 */
[----:B0-----:R-:W3:Y:S01]  /*03c0*/  LDG.E R7, desc[UR4][R4.64+0x30] ;  /* 0x0000300404077981 */ /* 0x001ee2000c1e1900 */
        /* <DEDUP_REMOVED lines=54> */
[----:B------:R-:W-:Y:S04]  /*0730*/  @P6 STG.E desc[UR4][R2.64], R9 ;  /* 0x0000000902006986 */ /* 0x000fe8000c101904 */
[----:B--2---:R-:W2:Y:S01]  /*0740*/  LDG.E R11, desc[UR4][R4.64+0x68] ;  /* 0x00006804040b7981 */ /* 0x004ea2000c1e1900 */
[----:B------:R-:W-:Y:S02]  /*0750*/  @P5 PRMT R6, R8, 0x7610, R6 ;  /* 0x0000761008065816 */ /* 0x000fe40000000006 */
[----:B--2---:R-:W-:-:S13]  /*0760*/  ISETP.NE.AND P5, PT, R11, -0x1, PT ;  /* 0xffffffff0b00780c */ /* 0x004fda0003fa5270 */
[----:B------:R1:W-:Y:S04]  /*0770*/  @P5 STG.E desc[UR4][R2.64], R11 ;  /* 0x0000000b02005986 */ /* 0x0003e8000c101904 */
[----:B0-----:R-:W2:Y:S01]  /*0780*/  LDG.E R7, desc[UR4][R4.64+0x6c] ;  /* 0x00006c0404077981 */ /* 0x001ea2000c1e1900 */
[----:B------:R-:W-:Y:S02]  /*0790*/  @P1 PRMT R6, R8, 0x7610, R6 ;  /* 0x0000761008061816 */ /* 0x000fe40000000006 */
[----:B--2---:R-:W-:-:S13]  /*07a0*/  ISETP.NE.AND P1, PT, R7, -0x1, PT ;  /* 0xffffffff0700780c */ /* 0x004fda0003f25270 */
[----:B------:R0:W-:Y:S04]  /*07b0*/  @P1 STG.E desc[UR4][R2.64], R7 ;  /* 0x0000000702001986 */ /* 0x0001e8000c101904 */
[----:B------:R-:W2:Y:S01]  /*07c0*/  LDG.E R13, desc[UR4][R4.64+0x70] ;  /* 0x00007004040d7981 */ /* 0x000ea2000c1e1900 */
[----:B------:R-:W-:Y:S02]  /*07d0*/  @P2 PRMT R6, R8, 0x7610, R6 ;  /* 0x0000761008062816 */ /* 0x000fe40000000006 */
[----:B--2---:R-:W-:-:S13]  /*07e0*/  ISETP.NE.AND P2, PT, R13, -0x1, PT ;  /* 0xffffffff0d00780c */ /* 0x004fda0003f45270 */
[----:B------:R2:W-:Y:S04]  /*07f0*/  @P2 STG.E desc[UR4][R2.64], R13 ;  /* 0x0000000d02002986 */ /* 0x0005e8000c101904 */
[----:B-1----:R-:W3:Y:S01]  /*0800*/  LDG.E R11, desc[UR4][R4.64+0x74] ;  /* 0x00007404040b7981 */ /* 0x002ee2000c1e1900 */
[----:B------:R-:W-:Y:S02]  /*0810*/  @P3 PRMT R6, R8, 0x7610, R6 ;  /* 0x0000761008063816 */ /* 0x000fe40000000006 */
[----:B------:R-:W1:Y:S01]  /*0820*/  LDC.64 R8, c[0x0][0x380] ;  /* 0x0000e000ff087b82 */ /* 0x000e620000000a00 */
[----:B---3--:R-:W-:-:S13]  /*0830*/  ISETP.NE.AND P3, PT, R11, -0x1, PT ;  /* 0xffffffff0b00780c */ /* 0x008fda0003f65270 */
[----:B------:R2:W-:Y:S04]  /*0840*/  @P3 STG.E desc[UR4][R2.64], R11 ;  /* 0x0000000b02003986 */ /* 0x0005e8000c101904 */
[----:B0-----:R-:W3:Y:S01]  /*0850*/  LDG.E R7, desc[UR4][R4.64+0x78] ;  /* 0x0000780404077981 */ /* 0x001ee2000c1e1900 */
[----:B------:R-:W-:Y:S02]  /*0860*/  IMAD.MOV.U32 R10, RZ, RZ, 0x1 ;  /* 0x00000001ff0a7424 */ /* 0x000fe400078e00ff */
[----:B-1----:R-:W-:-:S03]  /*0870*/  IMAD.WIDE R8, R0, 0x4, R8 ;  /* 0x0000000400087825 */ /* 0x002fc600078e0208 */
[----:B------:R-:W-:Y:S02]  /*0880*/  @P4 PRMT R6, R10, 0x7610, R6 ;  /* 0x000076100a064816 */ /* 0x000fe40000000006 */
[----:B---3--:R-:W-:-:S13]  /*0890*/  ISETP.NE.AND P4, PT, R7, -0x1, PT ;  /* 0xffffffff0700780c */ /* 0x008fda0003f85270 */
[----:B------:R2:W-:Y:S04]  /*08a0*/  @P4 STG.E desc[UR4][R2.64], R7 ;  /* 0x0000000702004986 */ /* 0x0005e8000c101904 */
[----:B------:R-:W3:Y:S01]  /*08b0*/  LDG.E R8, desc[UR4][R8.64+0x3c] ;  /* 0x00003c0408087981 */ /* 0x000ee2000c1e1900 */
[----:B------:R-:W-:Y:S01]  /*08c0*/  VIADD R5, R0, 0xf ;  /* 0x0000000f00057836 */ /* 0x000fe20000000000 */
[----:B------:R-:W-:Y:S01]  /*08d0*/  @P0 PRMT R6, R10, 0x7610, R6 ;  /* 0x000076100a060816 */ /* 0x000fe20000000006 */
[----:B------:R-:W-:Y:S02]  /*08e0*/  IMAD.MOV.U32 R12, RZ, RZ, 0x1 ;  /* 0x00000001ff0c7424 */ /* 0x000fe400078e00ff */
[----:B------:R-:W-:Y:S02]  /*08f0*/  IMAD.MOV.U32 R0, RZ, RZ, 0x1 ;  /* 0x00000001ff007424 */ /* 0x000fe400078e00ff */
[----:B------:R-:W-:Y:S01]  /*0900*/  IMAD.MOV.U32 R4, RZ, RZ, 0x1 ;  /* 0x00000001ff047424 */ /* 0x000fe200078e00ff */
[----:B------:R-:W-:-:S04]  /*0910*/  @P6 PRMT R6, R12, 0x7610, R6 ;  /* 0x000076100c066816 */ /* 0x000fc80000000006 */
[----:B------:R-:W-:-:S04]  /*0920*/  @P5 PRMT R6, R0, 0x7610, R6 ;  /* 0x0000761000065816 */ /* 0x000fc80000000006 */
[----:B------:R-:W-:-:S04]  /*0930*/  @P1 PRMT R6, R4, 0x7610, R6 ;  /* 0x0000761004061816 */ /* 0x000fc80000000006 */
[----:B------:R-:W-:-:S04]  /*0940*/  @P2 PRMT R6, R0, 0x7610, R6 ;  /* 0x0000761000062816 */ /* 0x000fc80000000006 */
[----:B------:R-:W-:-:S04]  /*0950*/  @P3 PRMT R6, R4, 0x7610, R6 ;  /* 0x0000761004063816 */ /* 0x000fc80000000006 */
[----:B------:R-:W-:Y:S02]  /*0960*/  @P4 PRMT R6, R0, 0x7610, R6 ;  /* 0x0000761000064816 */ /* 0x000fe40000000006 */
[----:B---3--:R-:W-:-:S04]  /*0970*/  ISETP.NE.AND P0, PT, R5, R8, PT ;  /* 0x000000080500720c */ /* 0x008fc80003f05270 */
[----:B------:R-:W-:-:S13]  /*0980*/  ISETP.EQ.OR P0, PT, R8, -0x1, !P0 ;  /* 0xffffffff0800780c */ /* 0x000fda0004702670 */
[----:B------:R-:W-:-:S05]  /*0990*/  @!P0 IMAD.MOV.U32 R5, RZ, RZ, -0x2 ;  /* 0xfffffffeff058424 */ /* 0x000fca00078e00ff */
[----:B------:R2:W-:Y:S01]  /*09a0*/  @!P0 STG.E desc[UR4][R2.64], R5 ;  /* 0x0000000502008986 */ /* 0x0005e2000c101904 */
[----:B------:R-:W-:Y:S05]  /*09b0*/  @!P0 EXIT ;  /* 0x000000000000894d */ /* 0x000fea0003800000 */
[----:B------:R-:W-:-:S04]  /*09c0*/  PRMT R0, R6, 0x9910, RZ ;  /* 0x0000991006007816 */ /* 0x000fc800000000ff */
[----:B------:R-:W-:-:S13]  /*09d0*/  ISETP.NE.AND P0, PT, R0, RZ, PT ;  /* 0x000000ff0000720c */ /* 0x000fda0003f05270 */
[----:B------:R-:W-:Y:S05]  /*09e0*/  @P0 EXIT ;  /* 0x000000000000094d */ /* 0x000fea0003800000 */
[----:B--2---:R-:W-:-:S05]  /*09f0*/  IMAD.MOV.U32 R5, RZ, RZ, -0x1 ;  /* 0xffffffffff057424 */ /* 0x004fca00078e00ff */
[----:B------:R-:W-:Y:S01]  /*0a00*/  STG.E desc[UR4][R2.64], R5 ;  /* 0x0000000502007986 */ /* 0x000fe2000c101904 */
[----:B------:R-:W-:Y:S05]  /*0a10*/  EXIT ;  /* 0x000000000000794d */ /* 0x000fea0003800000 */
.L_x_0:
[----:B------:R-:W-:-:S00]  /*0a20*/  BRA `(.L_x_0) ;  /* 0xfffffffc00fc7947 */ /* 0x000fc0000383ffff */
[----:B------:R-:W-:-:S00]  /*0a30*/  NOP ;  /* 0x0000000000007918 */ /* 0x000fc00000000000 */
        /* <DEDUP_REMOVED lines=12> */
.L_x_28:


//--------------------- .text.openResults         --------------------------
	.section	.text.openResults,"ax",@progbits
	.align	128
        .global         openResults
        .type           openResults,@function
        .size           openResults,(.L_x_26 - openResults)
        .other          openResults,@"STO_CUDA_ENTRY STV_DEFAULT"
openResults:
.text.openResults:
[----:B------:R-:W-:Y:S01]  /*0000*/  LDC R1, c[0x0][0x37c] ;  /* 0x0000df00ff017b82 */ /* 0x000fe20000000800 */
[----:B------:R-:W0:Y:S01]  /*0010*/  LDCU.128 UR8, c[0x0][0x3a0] ;  /* 0x00007400ff0877ac */ /* 0x000e220008000c00 */
[----:B------:R-:W1:Y:S06]  /*0020*/  S2R R3, SR_TID.X ;  /* 0x0000000000037919 */ /* 0x000e6c0000002100 */
[----:B------:R-:W1:Y:S01]  /*0030*/  S2UR UR7, SR_CTAID.X ;  /* 0x00000000000779c3 */ /* 0x000e620000002500 */
[----:B------:R-:W-:Y:S01]  /*0040*/  UMOV UR4, 0x3f ;  /* 0x0000003f00047882 */ /* 0x000fe20000000000 */
[----:B------:R-:W-:-:S06]  /*0050*/  UMOV UR5, 0x0 ;  /* 0x0000000000057882 */ /* 0x000fcc0000000000 */
[----:B------:R-:W1:Y:S01]  /*0060*/  LDC R4, c[0x0][0x360] ;  /* 0x0000d800ff047b82 */ /* 0x000e620000000800 */
[----:B0-----:R-:W-:Y:S02]  /*0070*/  UIMAD UR6, UR11, UR8, URZ ;  /* 0x000000080b0672a4 */ /* 0x001fe4000f8e02ff */
[----:B------:R-:W-:Y:S02]  /*0080*/  UIMAD.WIDE.U32 UR4, UR10, UR8, UR4 ;  /* 0x000000080a0472a5 */ /* 0x000fe4000f8e0004 */
[----:B------:R-:W-:-:S04]  /*0090*/  UIMAD UR6, UR10, UR9, UR6 ;  /* 0x000000090a0672a4 */ /* 0x000fc8000f8e0206 */
[----:B------:R-:W-:-:S04]  /*00a0*/  UIADD3 UR5, UPT, UPT, UR5, UR6, URZ ;  /* 0x0000000605057290 */ /* 0x000fc8000fffe0ff */
[----:B------:R-:W-:Y:S02]  /*00b0*/  USHF.R.U64 UR4, UR4, 0x6, UR5 ;  /* 0x0000000604047899 */ /* 0x000fe40008001205 */
[----:B------:R-:W-:Y:S01]  /*00c0*/  USHF.R.U32.HI UR5, URZ, 0x6, UR5 ;  /* 0x00000006ff057899 */ /* 0x000fe20008011605 */
[----:B-1----:R-:W-:-:S05]  /*00d0*/  IMAD R4, R4, UR7, R3 ;  /* 0x0000000704047c24 */ /* 0x002fca000f8e0203 */
[----:B------:R-:W-:Y:S01]  /*00e0*/  IMAD.U32 R0, RZ, RZ, UR5 ;  /* 0x00000005ff007e24 */ /* 0x000fe2000f8e00ff */
[----:B------:R-:W-:-:S04]  /*00f0*/  ISETP.LT.U32.AND P0, PT, R4, UR4, PT ;  /* 0x0000000404007c0c */ /* 0x000fc8000bf01070 */
[----:B------:R-:W-:-:S13]  /*0100*/  ISETP.GT.U32.AND.EX P0, PT, R0, RZ, PT, P0 ;  /* 0x000000ff0000720c */ /* 0x000fda0003f04100 */
[----:B------:R-:W-:Y:S05]  /*0110*/  @!P0 EXIT ;  /* 0x000000000000894d */ /* 0x000fea0003800000 */
[----:B------:R-:W0:Y:S01]  /*0120*/  LDCU.128 UR4, c[0x0][0x380] ;  /* 0x00007000ff0477ac */ /* 0x000e220008000c00 */
[----:B------:R-:W-:Y:S01]  /*0130*/  IMAD.SHL.U32 R8, R4, 0x8, RZ ;  /* 0x0000000804087824 */ /* 0x000fe200078e00ff */
[----:B------:R-:W-:Y:S01]  /*0140*/  SHF.R.U32.HI R0, RZ, 0x1d, R4 ;  /* 0x0000001dff007819 */ /* 0x000fe20000011604 */
[----:B------:R-:W1:Y:S01]  /*0150*/  LDCU.64 UR10, c[0x0][0x390] ;  /* 0x00007200ff0a77ac */ /* 0x000e620008000a00 */
[----:B------:R-:W2:Y:S01]  /*0160*/  LDCU.64 UR8, c[0x0][0x358] ;  /* 0x00006b00ff0877ac */ /* 0x000ea20008000a00 */
[----:B------:R-:W3:Y:S01]  /*0170*/  LDCU UR12, c[0x0][0x3a4] ;  /* 0x00007480ff0c77ac */ /* 0x000ee20008000800 */
[----:B------:R-:W4:Y:S01]  /*0180*/  LDCU UR13, c[0x0][0x3a0] ;  /* 0x00007400ff0d77ac */ /* 0x000f220008000800 */
[C---:B0-----:R-:W-:Y:S02]  /*0190*/  IADD3 R2, P0, PT, R8.reuse, UR4, RZ ;  /* 0x0000000408027c10 */ /* 0x041fe4000ff1e0ff */
[C---:B------:R-:W-:Y:S01]  /*01a0*/  IADD3 R6, P1, PT, R8.reuse, UR6, RZ ;  /* 0x0000000608067c10 */ /* 0x040fe2000ff3e0ff */
[----:B------:R-:W0:Y:S01]  /*01b0*/  LDCU.64 UR14, c[0x0][0x3a8] ;  /* 0x00007500ff0e77ac */ /* 0x000e220008000a00 */
[----:B-1----:R-:W-:-:S02]  /*01c0*/  IADD3 R8, P2, PT, R8, UR10, RZ ;  /* 0x0000000a08087c10 */ /* 0x002fc4000ff5e0ff */
[C---:B------:R-:W-:Y:S02]  /*01d0*/  IADD3.X R3, PT, PT, R0.reuse, UR5, RZ, P0, !PT ;  /* 0x0000000500037c10 */ /* 0x040fe400087fe4ff */
[C---:B------:R-:W-:Y:S02]  /*01e0*/  IADD3.X R7, PT, PT, R0.reuse, UR7, RZ, P1, !PT ;  /* 0x0000000700077c10 */ /* 0x040fe40008ffe4ff */
[----:B------:R-:W-:Y:S01]  /*01f0*/  IADD3.X R9, PT, PT, R0, UR11, RZ, P2, !PT ;  /* 0x0000000b00097c10 */ /* 0x000fe200097fe4ff */
[----:B------:R-:W1:Y:S01]  /*0200*/  LDCU.64 UR10, c[0x0][0x398] ;  /* 0x00007300ff0a77ac */ /* 0x000e620008000a00 */
[----:B--2---:R-:W2:Y:S04]  /*0210*/  LDG.E.64 R2, desc[UR8][R2.64] ;  /* 0x0000000802027981 */ /* 0x004ea8000c1e1b00 */
[----:B------:R-:W2:Y:S04]  /*0220*/  LDG.E.64 R6, desc[UR8][R6.64] ;  /* 0x0000000806067981 */ /* 0x000ea8000c1e1b00 */
[----:B------:R-:W2:Y:S01]  /*0230*/  LDG.E.64 R8, desc[UR8][R8.64] ;  /* 0x0000000808087981 */ /* 0x000ea2000c1e1b00 */
[----:B------:R-:W-:Y:S01]  /*0240*/  UMOV UR4, URZ ;  /* 0x000000ff00047c82 */ /* 0x000fe20008000000 */
[----:B--2---:R-:W-:-:S02]  /*0250*/  LOP3.LUT R0, R8, R6, R2, 0x96, !PT ;  /* 0x0000000608007212 */ /* 0x004fc400078e9602 */
[----:B01-34-:R-:W-:-:S07]  /*0260*/  LOP3.LUT R5, R9, R7, R3, 0x96, !PT ;  /* 0x0000000709057212 */ /* 0x01bfce00078e9603 */
.L_x_21:
[C---:B0-----:R-:W-:Y:S01]  /*0270*/  LEA R7, P0, R4.reuse, UR4, 0x6 ;  /* 0x0000000404077c11 */ /* 0x041fe2000f8030ff */
[----:B------:R-:W0:Y:S01]  /*0280*/  LDCU.64 UR6, c[0x0][0x3a0] ;  /* 0x00007400ff0677ac */ /* 0x000e220008000a00 */
[----:B------:R-:W-:Y:S02]  /*0290*/  BSSY.RECONVERGENT B0, `(.L_x_1) ;  /* 0x0000023000007945 */ /* 0x000fe40003800200 */
[----:B------:R-:W-:-:S04]  /*02a0*/  LEA.HI.X R6, R4, RZ, RZ, 0x6, P0 ;  /* 0x000000ff04067211 */ /* 0x000fc800000f34ff */
[----:B------:R-:W-:-:S04]  /*02b0*/  LOP3.LUT R2, R6, UR12, RZ, 0xfc, !PT ;  /* 0x0000000c06027c12 */ /* 0x000fc8000f8efcff */
[----:B------:R-:W-:-:S13]  /*02c0*/  ISETP.NE.U32.AND P0, PT, R2, RZ, PT ;  /* 0x000000ff0200720c */ /* 0x000fda0003f05070 */
[----:B0-----:R-:W-:Y:S05]  /*02d0*/  @P0 BRA `(.L_x_2) ;  /* 0x00000000005c0947 */ /* 0x001fea0003800000 */
[----:B------:R-:W-:-:S04]  /*02e0*/  IMAD.U32 R2, RZ, RZ, UR13 ;  /* 0x0000000dff027e24 */ /* 0x000fc8000f8e00ff */
[----:B------:R-:W0:Y:S01]  /*02f0*/  I2F.U32.RP R3, R2 ;  /* 0x0000000200037306 */ /* 0x000e220000209000 */
[----:B------:R-:W-:-:S07]  /*0300*/  ISETP.NE.U32.AND P2, PT, R2, RZ, PT ;  /* 0x000000ff0200720c */ /* 0x000fce0003f45070 */
[----:B0-----:R-:W0:Y:S02]  /*0310*/  MUFU.RCP R3, R3 ;  /* 0x0000000300037308 */ /* 0x001e240000001000 */
[----:B0-----:R-:W-:-:S06]  /*0320*/  VIADD R8, R3, 0xffffffe ;  /* 0x0ffffffe03087836 */ /* 0x001fcc0000000000 */
[----:B------:R0:W1:Y:S02]  /*0330*/  F2I.FTZ.U32.TRUNC.NTZ R9, R8 ;  /* 0x0000000800097305 */ /* 0x000064000021f000 */
[----:B0-----:R-:W-:Y:S02]  /*0340*/  IMAD.MOV.U32 R8, RZ, RZ, RZ ;  /* 0x000000ffff087224 */ /* 0x001fe400078e00ff */
[----:B-1----:R-:W-:-:S04]  /*0350*/  IMAD R10, R9, R2, RZ ;  /* 0x00000002090a7224 */ /* 0x002fc800078e02ff */
[----:B------:R-:W-:-:S04]  /*0360*/  IMAD.MOV R11, RZ, RZ, -R10 ;  /* 0x000000ffff0b7224 */ /* 0x000fc800078e0a0a */
[----:B------:R-:W-:-:S06]  /*0370*/  IMAD.HI.U32 R10, R9, R11, R8 ;  /* 0x0000000b090a7227 */ /* 0x000fcc00078e0008 */
[----:B------:R-:W-:-:S04]  /*0380*/  IMAD.HI.U32 R10, R10, R7, RZ ;  /* 0x000000070a0a7227 */ /* 0x000fc800078e00ff */
[----:B------:R-:W-:-:S04]  /*0390*/  IMAD.MOV R9, RZ, RZ, -R10 ;  /* 0x000000ffff097224 */ /* 0x000fc800078e0a0a */
[----:B------:R-:W-:-:S05]  /*03a0*/  IMAD R9, R2, R9, R7 ;  /* 0x0000000902097224 */ /* 0x000fca00078e0207 */
[----:B------:R-:W-:-:S13]  /*03b0*/  ISETP.GE.U32.AND P0, PT, R9, R2, PT ;  /* 0x000000020900720c */ /* 0x000fda0003f06070 */
[----:B------:R-:W-:Y:S02]  /*03c0*/  @P0 IMAD.IADD R9, R9, 0x1, -R2 ;  /* 0x0000000109090824 */ /* 0x000fe400078e0a02 */
[----:B------:R-:W-:-:S03]  /*03d0*/  @P0 VIADD R10, R10, 0x1 ;  /* 0x000000010a0a0836 */ /* 0x000fc60000000000 */
[----:B------:R-:W-:-:S13]  /*03e0*/  ISETP.GE.U32.AND P1, PT, R9, R2, PT ;  /* 0x000000020900720c */ /* 0x000fda0003f26070 */
[----:B------:R-:W-:Y:S01]  /*03f0*/  @P1 VIADD R10, R10, 0x1 ;  /* 0x000000010a0a1836 */ /* 0x000fe20000000000 */
[----:B------:R-:W-:-:S04]  /*0400*/  @!P2 LOP3.LUT R10, RZ, R2, RZ, 0x33, !PT ;  /* 0x00000002ff0aa212 */ /* 0x000fc800078e33ff */
[----:B------:R-:W-:Y:S01]  /*0410*/  MOV R3, R10 ;  /* 0x0000000a00037202 */ /* 0x000fe20000000f00 */
[----:B------:R-:W-:-:S04]  /*0420*/  IMAD.MOV R11, RZ, RZ, -R10 ;  /* 0x000000ffff0b7224 */ /* 0x000fc800078e0a0a */
[----:B------:R-:W-:Y:S01]  /*0430*/  IMAD R11, R2, R11, R7 ;  /* 0x0000000b020b7224 */ /* 0x000fe200078e0207 */
[----:B------:R-:W-:Y:S06]  /*0440*/  BRA `(.L_x_3) ;  /* 0x00000000001c7947 */ /* 0x000fec0003800000 */
.L_x_2:
[----:B------:R-:W-:Y:S01]  /*0450*/  IMAD.MOV.U32 R10, RZ, RZ, R7 ;  /* 0x000000ffff0a7224 */ /* 0x000fe200078e0007 */
[----:B------:R-:W-:Y:S01]  /*0460*/  MOV R8, 0x490 ;  /* 0x0000049000087802 */ /* 0x000fe20000000f00 */
[----:B------:R-:W-:-:S07]  /*0470*/  IMAD.MOV.U32 R9, RZ, RZ, R6 ;  /* 0x000000ffff097224 */ /* 0x000fce00078e0006 */
[----:B------:R-:W-:Y:S05]  /*0480*/  CALL.REL.NOINC `($__internal_0_$__cuda_sm20_div_u64) ;  /* 0x0000000800b87944 */ /* 0x000fea0003c00000 */
[----:B------:R-:W-:Y:S02]  /*0490*/  IMAD.MOV R11, RZ, RZ, -R3 ;  /* 0x000000ffff0b7224 */ /* 0x000fe400078e0a03 */
[----:B------:R-:W-:-:S04]  /*04a0*/  IMAD.U32 R2, RZ, RZ, UR13 ;  /* 0x0000000dff027e24 */ /* 0x000fc8000f8e00ff */
[----:B------:R-:W-:-:S07]  /*04b0*/  IMAD R11, R11, R2, R7 ;  /* 0x000000020b0b7224 */ /* 0x000fce00078e0207 */
.L_x_3:
[----:B------:R-:W-:Y:S05]  /*04c0*/  BSYNC.RECONVERGENT B0 ;  /* 0x0000000000007941 */ /* 0x000fea0003800200 */
.L_x_1:
[----:B------:R-:W-:Y:S02]  /*04d0*/  ISETP.GE.U32.AND P0, PT, R11, R2, PT ;  /* 0x000000020b00720c */ /* 0x000fe40003f06070 */
[----:B------:R-:W-:Y:S02]  /*04e0*/  ISETP.GE.U32.AND P1, PT, R3, UR14, PT ;  /* 0x0000000e03007c0c */ /* 0x000fe4000bf26070 */
[----:B------:R-:W-:-:S04]  /*04f0*/  ISETP.GE.U32.AND.EX P0, PT, RZ, UR12, PT, P0 ;  /* 0x0000000cff007c0c */ /* 0x000fc8000bf06100 */
[----:B------:R-:W-:-:S13]  /*0500*/  ISETP.GE.U32.OR.EX P0, PT, RZ, UR15, P0, P1 ;  /* 0x0000000fff007c0c */ /* 0x000fda0008706510 */
[----:B------:R-:W-:Y:S05]  /*0510*/  @P0 EXIT ;  /* 0x000000000000094d */ /* 0x000fea0003800000 */
[----:B------:R-:W-:Y:S01]  /*0520*/  SHF.R.U64 R8, R0, UR4, R5 ;  /* 0x0000000400087c19 */ /* 0x000fe20008001205 */
[----:B------:R-:W-:Y:S01]  /*0530*/  BSSY.RECONVERGENT B0, `(.L_x_4) ;  /* 0x000000c000007945 */ /* 0x000fe20003800200 */
[----:B------:R-:W-:Y:S02]  /*0540*/  IADD3 R10, P0, PT, R7, 0x1, RZ ;  /* 0x00000001070a7810 */ /* 0x000fe40007f1e0ff */
[----:B------:R-:W-:-:S03]  /*0550*/  LOP3.LUT R8, R8, 0x1, RZ, 0xc0, !PT ;  /* 0x0000000108087812 */ /* 0x000fc600078ec0ff */
[----:B------:R-:W-:Y:S01]  /*0560*/  IMAD.X R12, RZ, RZ, R6, P0 ;  /* 0x000000ffff0c7224 */ /* 0x000fe200000e0606 */
[----:B------:R-:W-:-:S04]  /*0570*/  ISETP.NE.U32.AND P0, PT, R8, 0x1, PT ;  /* 0x000000010800780c */ /* 0x000fc80003f05070 */
[----:B------:R-:W-:Y:S02]  /*0580*/  ISETP.NE.U32.AND.EX P0, PT, RZ, RZ, PT, P0 ;  /* 0x000000ffff00720c */ /* 0x000fe40003f05100 */
[----:B------:R-:W-:-:S04]  /*0590*/  LOP3.LUT R8, R12, UR12, RZ, 0xfc, !PT ;  /* 0x0000000c0c087c12 */ /* 0x000fc8000f8efcff */
[----:B------:R-:W-:-:S07]  /*05a0*/  ISETP.NE.U32.AND P1, PT, R8, RZ, PT ;  /* 0x000000ff0800720c */ /* 0x000fce0003f25070 */
[----:B------:R-:W-:Y:S06]  /*05b0*/  @P0 BRA `(.L_x_5) ;  /* 0x00000000000c0947 */ /* 0x000fec0003800000 */
[----:B------:R-:W-:-:S04]  /*05c0*/  LEA R8, P0, R3, UR10, 0x2 ;  /* 0x0000000a03087c11 */ /* 0x000fc8000f8010ff */
[----:B------:R-:W-:-:S05]  /*05d0*/  LEA.HI.X R9, R3, UR11, RZ, 0x2, P0 ;  /* 0x0000000b03097c11 */ /* 0x000fca00080f14ff */
[----:B------:R0:W-:Y:S04]  /*05e0*/  REDG.E.MIN.STRONG.GPU desc[UR8][R8.64], R11 ;  /* 0x0000000b0800798e */ /* 0x0001e8000c92e108 */
.L_x_5:
[----:B------:R-:W-:Y:S05]  /*05f0*/  BSYNC.RECONVERGENT B0 ;  /* 0x0000000000007941 */ /* 0x000fea0003800200 */
.L_x_4:
[----:B------:R-:W-:Y:S04]  /*0600*/  BSSY.RECONVERGENT B0, `(.L_x_6) ;  /* 0x000001d000007945 */ /* 0x000fe80003800200 */
[----:B------:R-:W-:Y:S05]  /*0610*/  @P1 BRA `(.L_x_7) ;  /* 0x0000000000541947 */ /* 0x000fea0003800000 */
[----:B0-----:R-:W0:Y:S01]  /*0620*/  I2F.U32.RP R11, R2 ;  /* 0x00000002000b7306 */ /* 0x001e220000209000 */
[----:B------:R-:W-:-:S07]  /*0630*/  ISETP.NE.U32.AND P2, PT, R2, RZ, PT ;  /* 0x000000ff0200720c */ /* 0x000fce0003f45070 */
[----:B0-----:R-:W0:Y:S02]  /*0640*/  MUFU.RCP R11, R11 ;  /* 0x0000000b000b7308 */ /* 0x001e240000001000 */
[----:B0-----:R-:W-:-:S06]  /*0650*/  VIADD R8, R11, 0xffffffe ;  /* 0x0ffffffe0b087836 */ /* 0x001fcc0000000000 */
[----:B------:R0:W1:Y:S02]  /*0660*/  F2I.FTZ.U32.TRUNC.NTZ R9, R8 ;  /* 0x0000000800097305 */ /* 0x000064000021f000 */
[----:B0-----:R-:W-:Y:S02]  /*0670*/  IMAD.MOV.U32 R8, RZ, RZ, RZ ;  /* 0x000000ffff087224 */ /* 0x001fe400078e00ff */
[----:B-1----:R-:W-:-:S04]  /*0680*/  IMAD.MOV R3, RZ, RZ, -R9 ;  /* 0x000000ffff037224 */ /* 0x002fc800078e0a09 */
[----:B------:R-:W-:-:S04]  /*0690*/  IMAD R3, R3, R2, RZ ;  /* 0x0000000203037224 */ /* 0x000fc800078e02ff */
[----:B------:R-:W-:-:S06]  /*06a0*/  IMAD.HI.U32 R3, R9, R3, R8 ;  /* 0x0000000309037227 */ /* 0x000fcc00078e0008 */
[----:B------:R-:W-:-:S04]  /*06b0*/  IMAD.HI.U32 R3, R3, R10, RZ ;  /* 0x0000000a03037227 */ /* 0x000fc800078e00ff */
[----:B------:R-:W-:-:S04]  /*06c0*/  IMAD.MOV R9, RZ, RZ, -R3 ;  /* 0x000000ffff097224 */ /* 0x000fc800078e0a03 */
[----:B------:R-:W-:-:S05]  /*06d0*/  IMAD R9, R2, R9, R10 ;  /* 0x0000000902097224 */ /* 0x000fca00078e020a */
[----:B------:R-:W-:-:S13]  /*06e0*/  ISETP.GE.U32.AND P0, PT, R9, R2, PT ;  /* 0x000000020900720c */ /* 0x000fda0003f06070 */
[----:B------:R-:W-:Y:S01]  /*06f0*/  @P0 IADD3 R9, PT, PT, R9, -R2, RZ ;  /* 0x8000000209090210 */ /* 0x000fe20007ffe0ff */
[----:B------:R-:W-:-:S03]  /*0700*/  @P0 VIADD R3, R3, 0x1 ;  /* 0x0000000103030836 */ /* 0x000fc60000000000 */
[----:B------:R-:W-:-:S13]  /*0710*/  ISETP.GE.U32.AND P1, PT, R9, R2, PT ;  /* 0x000000020900720c */ /* 0x000fda0003f26070 */
[----:B------:R-:W-:Y:S01]  /*0720*/  @P1 VIADD R3, R3, 0x1 ;  /* 0x0000000103031836 */ /* 0x000fe20000000000 */
[----:B------:R-:W-:-:S05]  /*0730*/  @!P2 LOP3.LUT R3, RZ, R2, RZ, 0x33, !PT ;  /* 0x00000002ff03a212 */ /* 0x000fca00078e33ff */
[----:B------:R-:W-:-:S04]  /*0740*/  IMAD.MOV R11, RZ, RZ, -R3 ;  /* 0x000000ffff0b7224 */ /* 0x000fc800078e0a03 */
[----:B------:R-:W-:Y:S01]  /*0750*/  IMAD R11, R2, R11, R10 ;  /* 0x0000000b020b7224 */ /* 0x000fe200078e020a */
[----:B------:R-:W-:Y:S06]  /*0760*/  BRA `(.L_x_8) ;  /* 0x0000000000187947 */ /* 0x000fec0003800000 */
.L_x_7:
[----:B0-----:R-:W-:Y:S01]  /*0770*/  IMAD.MOV.U32 R9, RZ, RZ, R12 ;  /* 0x000000ffff097224 */ /* 0x001fe200078e000c */
[----:B------:R-:W-:-:S07]  /*0780*/  MOV R8, 0x7a0 ;  /* 0x000007a000087802 */ /* 0x000fce0000000f00 */
[----:B------:R-:W-:Y:S05]  /*0790*/  CALL.REL.NOINC `($__internal_0_$__cuda_sm20_div_u64) ;  /* 0x0000000400f47944 */ /* 0x000fea0003c00000 */
[----:B------:R-:W-:Y:S02]  /*07a0*/  IMAD.MOV R11, RZ, RZ, -R3 ;  /* 0x000000ffff0b7224 */ /* 0x000fe400078e0a03 */
[----:B------:R-:W-:-:S04]  /*07b0*/  IMAD.U32 R2, RZ, RZ, UR13 ;  /* 0x0000000dff027e24 */ /* 0x000fc8000f8e00ff */
[----:B------:R-:W-:-:S07]  /*07c0*/  IMAD R11, R11, R2, R10 ;  /* 0x000000020b0b7224 */ /* 0x000fce00078e020a */
.L_x_8:
[----:B------:R-:W-:Y:S05]  /*07d0*/  BSYNC.RECONVERGENT B0 ;  /* 0x0000000000007941 */ /* 0x000fea0003800200 */
.L_x_6:
[----:B------:R-:W-:Y:S02]  /*07e0*/  ISETP.GE.U32.AND P0, PT, R11, R2, PT ;  /* 0x000000020b00720c */ /* 0x000fe40003f06070 */
[----:B------:R-:W-:Y:S02]  /*07f0*/  ISETP.GE.U32.AND P1, PT, R3, UR14, PT ;  /* 0x0000000e03007c0c */ /* 0x000fe4000bf26070 */
[----:B------:R-:W-:-:S04]  /*0800*/  ISETP.GE.U32.AND.EX P0, PT, RZ, UR12, PT, P0 ;  /* 0x0000000cff007c0c */ /* 0x000fc8000bf06100 */
[----:B------:R-:W-:-:S13]  /*0810*/  ISETP.GE.U32.OR.EX P0, PT, RZ, UR15, P0, P1 ;  /* 0x0000000fff007c0c */ /* 0x000fda0008706510 */
[----:B------:R-:W-:Y:S05]  /*0820*/  @P0 EXIT ;  /* 0x000000000000094d */ /* 0x000fea0003800000 */
[----:B------:R-:W-:Y:S01]  /*0830*/  UIADD3 UR5, UPT, UPT, UR4, 0x1, URZ ;  /* 0x0000000104057890 */ /* 0x000fe2000fffe0ff */
[----:B------:R-:W-:Y:S01]  /*0840*/  IADD3 R10, P0, PT, R7, 0x2, RZ ;  /* 0x00000002070a7810 */ /* 0x000fe20007f1e0ff */
[----:B------:R-:W-:Y:S04]  /*0850*/  BSSY.RECONVERGENT B0, `(.L_x_9) ;  /* 0x000000c000007945 */ /* 0x000fe80003800200 */
[----:B------:R-:W-:Y:S01]  /*0860*/  SHF.R.U64 R8, R0, UR5, R5 ;  /* 0x0000000500087c19 */ /* 0x000fe20008001205 */
[----:B------:R-:W-:-:S03]  /*0870*/  IMAD.X R12, RZ, RZ, R6, P0 ;  /* 0x000000ffff0c7224 */ /* 0x000fc600000e0606 */
[----:B------:R-:W-:-:S04]  /*0880*/  LOP3.LUT R8, R8, 0x1, RZ, 0xc0, !PT ;  /* 0x0000000108087812 */ /* 0x000fc800078ec0ff */
[----:B------:R-:W-:Y:S02]  /*0890*/  ISETP.NE.U32.AND P0, PT, R8, 0x1, PT ;  /* 0x000000010800780c */ /* 0x000fe40003f05070 */
[----:B------:R-:W-:Y:S02]  /*08a0*/  LOP3.LUT R8, R12, UR12, RZ, 0xfc, !PT ;  /* 0x0000000c0c087c12 */ /* 0x000fe4000f8efcff */
[----:B------:R-:W-:Y:S02]  /*08b0*/  ISETP.NE.U32.AND.EX P0, PT, RZ, RZ, PT, P0 ;  /* 0x000000ffff00720c */ /* 0x000fe40003f05100 */
[----:B------:R-:W-:-:S11]  /*08c0*/  ISETP.NE.U32.AND P1, PT, R8, RZ, PT ;  /* 0x000000ff0800720c */ /* 0x000fd60003f25070 */
[----:B------:R-:W-:Y:S05]  /*08d0*/  @P0 BRA `(.L_x_10) ;  /* 0x00000000000c0947 */ /* 0x000fea0003800000 */
[----:B------:R-:W-:-:S04]  /*08e0*/  LEA R8, P0, R3, UR10, 0x2 ;  /* 0x0000000a03087c11 */ /* 0x000fc8000f8010ff */
[----:B------:R-:W-:-:S05]  /*08f0*/  LEA.HI.X R9, R3, UR11, RZ, 0x2, P0 ;  /* 0x0000000b03097c11 */ /* 0x000fca00080f14ff */
[----:B------:R0:W-:Y:S04]  /*0900*/  REDG.E.MIN.STRONG.GPU desc[UR8][R8.64], R11 ;  /* 0x0000000b0800798e */ /* 0x0001e8000c92e108 */
.L_x_10:
[----:B------:R-:W-:Y:S05]  /*0910*/  BSYNC.RECONVERGENT B0 ;  /* 0x0000000000007941 */ /* 0x000fea0003800200 */
.L_x_9:
[----:B------:R-:W-:Y:S04]  /*0920*/  BSSY.RECONVERGENT B0, `(.L_x_11) ;  /* 0x000001d000007945 */ /* 0x000fe80003800200 */
[----:B------:R-:W-:Y:S05]  /*0930*/  @P1 BRA `(.L_x_12) ;  /* 0x0000000000541947 */ /* 0x000fea0003800000 */
[----:B0-----:R-:W0:Y:S01]  /*0940*/  I2F.U32.RP R11, R2 ;  /* 0x00000002000b7306 */ /* 0x001e220000209000 */
[----:B------:R-:W-:-:S07]  /*0950*/  ISETP.NE.U32.AND P2, PT, R2, RZ, PT ;  /* 0x000000ff0200720c */ /* 0x000fce0003f45070 */
[----:B0-----:R-:W0:Y:S02]  /*0960*/  MUFU.RCP R11, R11 ;  /* 0x0000000b000b7308 */ /* 0x001e240000001000 */
[----:B0-----:R-:W-:-:S06]  /*0970*/  VIADD R8, R11, 0xffffffe ;  /* 0x0ffffffe0b087836 */ /* 0x001fcc0000000000 */
[----:B------:R0:W1:Y:S02]  /*0980*/  F2I.FTZ.U32.TRUNC.NTZ R9, R8 ;  /* 0x0000000800097305 */ /* 0x000064000021f000 */
[----:B0-----:R-:W-:Y:S02]  /*0990*/  HFMA2 R8, -RZ, RZ, 0, 0 ;  /* 0x00000000ff087431 */ /* 0x001fe400000001ff */
[----:B-1----:R-:W-:-:S04]  /*09a0*/  IMAD.MOV R3, RZ, RZ, -R9 ;  /* 0x000000ffff037224 */ /* 0x002fc800078e0a09 */
[----:B------:R-:W-:-:S04]  /*09b0*/  IMAD R3, R3, R2, RZ ;  /* 0x0000000203037224 */ /* 0x000fc800078e02ff */
        /* <DEDUP_REMOVED lines=9> */
[----:B------:R-:W-:-:S05]  /*0a50*/  @!P2 LOP3.LUT R3, RZ, R2, RZ, 0x33, !PT ;  /* 0x00000002ff03a212 */ /* 0x000fca00078e33ff */
[----:B------:R-:W-:-:S04]  /*0a60*/  IMAD.MOV R11, RZ, RZ, -R3 ;  /* 0x000000ffff0b7224 */ /* 0x000fc800078e0a03 */
[----:B------:R-:W-:Y:S01]  /*0a70*/  IMAD R11, R2, R11, R10 ;  /* 0x0000000b020b7224 */ /* 0x000fe200078e020a */
[----:B------:R-:W-:Y:S06]  /*0a80*/  BRA `(.L_x_13) ;  /* 0x0000000000187947 */ /* 0x000fec0003800000 */
.L_x_12:
[----:B0-----:R-:W-:Y:S01]  /*0a90*/  IMAD.MOV.U32 R9, RZ, RZ, R12 ;  /* 0x000000ffff097224 */ /* 0x001fe200078e000c */
[----:B------:R-:W-:-:S07]  /*0aa0*/  MOV R8, 0xac0 ;  /* 0x00000ac000087802 */ /* 0x000fce0000000f00 */
[----:B------:R-:W-:Y:S05]  /*0ab0*/  CALL.REL.NOINC `($__internal_0_$__cuda_sm20_div_u64) ;  /* 0x00000004002c7944 */ /* 0x000fea0003c00000 */
[----:B------:R-:W-:Y:S02]  /*0ac0*/  IMAD.MOV R11, RZ, RZ, -R3 ;  /* 0x000000ffff0b7224 */ /* 0x000fe400078e0a03 */
[----:B------:R-:W-:-:S04]  /*0ad0*/  IMAD.U32 R2, RZ, RZ, UR13 ;  /* 0x0000000dff027e24 */ /* 0x000fc8000f8e00ff */
[----:B------:R-:W-:-:S07]  /*0ae0*/  IMAD R11, R11, R2, R10 ;  /* 0x000000020b0b7224 */ /* 0x000fce00078e020a */
.L_x_13:
[----:B------:R-:W-:Y:S05]  /*0af0*/  BSYNC.RECONVERGENT B0 ;  /* 0x0000000000007941 */ /* 0x000fea0003800200 */
.L_x_11:
[----:B------:R-:W-:Y:S02]  /*0b00*/  ISETP.GE.U32.AND P0, PT, R11, R2, PT ;  /* 0x000000020b00720c */ /* 0x000fe40003f06070 */
[----:B------:R-:W-:Y:S02]  /*0b10*/  ISETP.GE.U32.AND P1, PT, R3, UR14, PT ;  /* 0x0000000e03007c0c */ /* 0x000fe4000bf26070 */
[----:B------:R-:W-:-:S04]  /*0b20*/  ISETP.GE.U32.AND.EX P0, PT, RZ, UR12, PT, P0 ;  /* 0x0000000cff007c0c */ /* 0x000fc8000bf06100 */
[----:B------:R-:W-:-:S13]  /*0b30*/  ISETP.GE.U32.OR.EX P0, PT, RZ, UR15, P0, P1 ;  /* 0x0000000fff007c0c */ /* 0x000fda0008706510 */
[----:B------:R-:W-:Y:S05]  /*0b40*/  @P0 EXIT ;  /* 0x000000000000094d */ /* 0x000fea0003800000 */
[----:B------:R-:W-:Y:S01]  /*0b50*/  UIADD3 UR5, UPT, UPT, UR4, 0x2, URZ ;  /* 0x0000000204057890 */ /* 0x000fe2000fffe0ff */
[----:B------:R-:W-:Y:S01]  /*0b60*/  IADD3 R7, P0, PT, R7, 0x3, RZ ;  /* 0x0000000307077810 */ /* 0x000fe20007f1e0ff */
[----:B------:R-:W-:Y:S03]  /*0b70*/  BSSY.RECONVERGENT B0, `(.L_x_14) ;  /* 0x000000c000007945 */ /* 0x000fe60003800200 */
[----:B------:R-:W-:Y:S02]  /*0b80*/  IADD3.X R6, PT, PT, RZ, R6, RZ, P0, !PT ;  /* 0x00000006ff067210 */ /* 0x000fe400007fe4ff */
[----:B------:R-:W-:-:S04]  /*0b90*/  SHF.R.U64 R8, R0, UR5, R5 ;  /* 0x0000000500087c19 */ /* 0x000fc80008001205 */
        /* <DEDUP_REMOVED lines=9> */
.L_x_15:
[----:B------:R-:W-:Y:S05]  /*0c30*/  BSYNC.RECONVERGENT B0 ;  /* 0x0000000000007941 */ /* 0x000fea0003800200 */
.L_x_14:
[----:B------:R-:W-:Y:S04]  /*0c40*/  BSSY.RECONVERGENT B0, `(.L_x_16) ;  /* 0x000001e000007945 */ /* 0x000fe80003800200 */
[----:B------:R-:W-:Y:S05]  /*0c50*/  @P1 BRA `(.L_x_17) ;  /* 0x0000000000541947 */ /* 0x000fea0003800000 */
[----:B------:R-:W1:Y:S01]  /*0c60*/  I2F.U32.RP R6, R2 ;  /* 0x0000000200067306 */ /* 0x000e620000209000 */
[----:B------:R-:W-:-:S07]  /*0c70*/  ISETP.NE.U32.AND P2, PT, R2, RZ, PT ;  /* 0x000000ff0200720c */ /* 0x000fce0003f45070 */
[----:B-1----:R-:W0:Y:S02]  /*0c80*/  MUFU.RCP R6, R6 ;  /* 0x0000000600067308 */ /* 0x002e240000001000 */
        /* <DEDUP_REMOVED lines=18> */
.L_x_17:
[----:B0-----:R-:W-:Y:S01]  /*0db0*/  MOV R9, R6 ;  /* 0x0000000600097202 */ /* 0x001fe20000000f00 */
[----:B------:R-:W-:Y:S01]  /*0dc0*/  IMAD.MOV.U32 R10, RZ, RZ, R7 ;  /* 0x000000ffff0a7224 */ /* 0x000fe200078e0007 */
[----:B------:R-:W-:-:S07]  /*0dd0*/  MOV R8, 0xdf0 ;  /* 0x00000df000087802 */ /* 0x000fce0000000f00 */
[----:B------:R-:W-:Y:S05]  /*0de0*/  CALL.REL.NOINC `($__internal_0_$__cuda_sm20_div_u64) ;  /* 0x0000000000607944 */ /* 0x000fea0003c00000 */
[----:B------:R-:W-:Y:S02]  /*0df0*/  IMAD.MOV R6, RZ, RZ, -R3 ;  /* 0x000000ffff067224 */ /* 0x000fe400078e0a03 */
[----:B------:R-:W-:-:S04]  /*0e00*/  IMAD.U32 R2, RZ, RZ, UR13 ;  /* 0x0000000dff027e24 */ /* 0x000fc8000f8e00ff */
[----:B------:R-:W-:-:S07]  /*0e10*/  IMAD R7, R6, R2, R7 ;  /* 0x0000000206077224 */ /* 0x000fce00078e0207 */
.L_x_18:
[----:B------:R-:W-:Y:S05]  /*0e20*/  BSYNC.RECONVERGENT B0 ;  /* 0x0000000000007941 */ /* 0x000fea0003800200 */
.L_x_16:
[----:B------:R-:W-:Y:S02]  /*0e30*/  ISETP.GE.U32.AND P0, PT, R7, R2, PT ;  /* 0x000000020700720c */ /* 0x000fe40003f06070 */
[----:B------:R-:W-:Y:S02]  /*0e40*/  ISETP.GE.U32.AND P1, PT, R3, UR14, PT ;  /* 0x0000000e03007c0c */ /* 0x000fe4000bf26070 */
[----:B------:R-:W-:-:S04]  /*0e50*/  ISETP.GE.U32.AND.EX P0, PT, RZ, UR12, PT, P0 ;  /* 0x0000000cff007c0c */ /* 0x000fc8000bf06100 */
[----:B------:R-:W-:-:S13]  /*0e60*/  ISETP.GE.U32.OR.EX P0, PT, RZ, UR15, P0, P1 ;  /* 0x0000000fff007c0c */ /* 0x000fda0008706510 */
[----:B------:R-:W-:Y:S05]  /*0e70*/  @P0 EXIT ;  /* 0x000000000000094d */ /* 0x000fea0003800000 */
[----:B------:R-:W-:Y:S01]  /*0e80*/  UIADD3 UR5, UPT, UPT, UR4, 0x3, URZ ;  /* 0x0000000304057890 */ /* 0x000fe2000fffe0ff */
[----:B------:R-:W-:Y:S05]  /*0e90*/  BSSY.RECONVERGENT B0, `(.L_x_19) ;  /* 0x0000009000007945 */ /* 0x000fea0003800200 */
[----:B------:R-:W-:-:S04]  /*0ea0*/  SHF.R.U64 R2, R0, UR5, R5 ;  /* 0x0000000500027c19 */ /* 0x000fc80008001205 */
[----:B------:R-:W-:-:S04]  /*0eb0*/  LOP3.LUT R2, R2, 0x1, RZ, 0xc0, !PT ;  /* 0x0000000102027812 */ /* 0x000fc800078ec0ff */
[----:B------:R-:W-:-:S04]  /*0ec0*/  ISETP.NE.U32.AND P0, PT, R2, 0x1, PT ;  /* 0x000000010200780c */ /* 0x000fc80003f05070 */
[----:B------:R-:W-:-:S13]  /*0ed0*/  ISETP.NE.U32.AND.EX P0, PT, RZ, RZ, PT, P0 ;  /* 0x000000ffff00720c */ /* 0x000fda0003f05100 */
[----:B------:R-:W-:Y:S05]  /*0ee0*/  @P0 BRA `(.L_x_20) ;  /* 0x00000000000c0947 */ /* 0x000fea0003800000 */
[----:B------:R-:W-:-:S04]  /*0ef0*/  LEA R2, P0, R3, UR10, 0x2 ;  /* 0x0000000a03027c11 */ /* 0x000fc8000f8010ff */
[----:B------:R-:W-:-:S05]  /*0f00*/  LEA.HI.X R3, R3, UR11, RZ, 0x2, P0 ;  /* 0x0000000b03037c11 */ /* 0x000fca00080f14ff */
[----:B------:R0:W-:Y:S04]  /*0f10*/  REDG.E.MIN.STRONG.GPU desc[UR8][R2.64], R7 ;  /* 0x000000070200798e */ /* 0x0001e8000c92e108 */
.L_x_20:
[----:B------:R-:W-:Y:S05]  /*0f20*/  BSYNC.RECONVERGENT B0 ;  /* 0x0000000000007941 */ /* 0x000fea0003800200 */
.L_x_19:
[----:B------:R-:W-:-:S04]  /*0f30*/  UIADD3 UR4, UPT, UPT, UR4, 0x4, URZ ;  /* 0x0000000404047890 */ /* 0x000fc8000fffe0ff */
[----:B------:R-:W-:-:S09]  /*0f40*/  UISETP.NE.AND UP0, UPT, UR4, 0x40, UPT ;  /* 0x000000400400788c */ /* 0x000fd2000bf05270 */
[----:B------:R-:W-:Y:S05]  /*0f50*/  BRA.U UP0, `(.L_x_21) ;  /* 0xfffffff100c47547 */ /* 0x000fea000b83ffff */
[----:B------:R-:W-:Y:S05]  /*0f60*/  EXIT ;  /* 0x000000000000794d */ /* 0x000fea0003800000 */
        .weak           $__internal_0_$__cuda_sm20_div_u64
        .type           $__internal_0_$__cuda_sm20_div_u64,@function
        .size           $__internal_0_$__cuda_sm20_div_u64,(.L_x_26 - $__internal_0_$__cuda_sm20_div_u64)
$__internal_0_$__cuda_sm20_div_u64:
[----:B------:R-:W0:Y:S08]  /*0f70*/  I2F.U64.RP R11, UR6 ;  /* 0x00000006000b7d12 */ /* 0x000e300008309000 */
[----:B0-----:R-:W0:Y:S02]  /*0f80*/  MUFU.RCP R11, R11 ;  /* 0x0000000b000b7308 */ /* 0x001e240000001000 */
[----:B0-----:R-:W-:-:S06]  /*0f90*/  VIADD R2, R11, 0x1ffffffe ;  /* 0x1ffffffe0b027836 */ /* 0x001fcc0000000000 */
[----:B------:R-:W0:Y:S02]  /*0fa0*/  F2I.U64.TRUNC R2, R2 ;  /* 0x0000000200027311 */ /* 0x000e24000020d800 */
[----:B0-----:R-:W-:-:S04]  /*0fb0*/  IMAD.WIDE.U32 R12, R2, UR6, RZ ;  /* 0x00000006020c7c25 */ /* 0x001fc8000f8e00ff */
[----:B------:R-:W-:Y:S01]  /*0fc0*/  IMAD R13, R2, UR7, R13 ;  /* 0x00000007020d7c24 */ /* 0x000fe2000f8e020d */
[----:B------:R-:W-:-:S03]  /*0fd0*/  IADD3 R15, P0, PT, RZ, -R12, RZ ;  /* 0x8000000cff0f7210 */ /* 0x000fc60007f1e0ff */
[----:B------:R-:W-:Y:S02]  /*0fe0*/  IMAD R13, R3, UR6, R13 ;  /* 0x00000006030d7c24 */ /* 0x000fe4000f8e020d */
[----:B------:R-:W-:-:S04]  /*0ff0*/  IMAD.HI.U32 R12, R2, R15, RZ ;  /* 0x0000000f020c7227 */ /* 0x000fc800078e00ff */
[----:B------:R-:W-:Y:S02]  /*1000*/  IMAD.X R17, RZ, RZ, ~R13, P0 ;  /* 0x000000ffff117224 */ /* 0x000fe400000e0e0d */
[----:B------:R-:W-:Y:S02]  /*1010*/  IMAD.MOV.U32 R13, RZ, RZ, R2 ;  /* 0x000000ffff0d7224 */ /* 0x000fe400078e0002 */
[-C--:B------:R-:W-:Y:S02]  /*1020*/  IMAD R19, R3, R17.reuse, RZ ;  /* 0x0000001103137224 */ /* 0x080fe400078e02ff */
[----:B------:R-:W-:-:S04]  /*1030*/  IMAD.WIDE.U32 R12, P0, R2, R17, R12 ;  /* 0x00000011020c7225 */ /* 0x000fc8000780000c */
[----:B------:R-:W-:-:S04]  /*1040*/  IMAD.HI.U32 R11, R3, R17, RZ ;  /* 0x00000011030b7227 */ /* 0x000fc800078e00ff */
[----:B------:R-:W-:-:S04]  /*1050*/  IMAD.HI.U32 R12, P1, R3, R15, R12 ;  /* 0x0000000f030c7227 */ /* 0x000fc8000782000c */
[----:B------:R-:W-:Y:S01]  /*1060*/  IMAD.X R11, R11, 0x1, R3, P0 ;  /* 0x000000010b0b7824 */ /* 0x000fe200000e0603 */
[----:B------:R-:W-:-:S04]  /*1070*/  IADD3 R13, P2, PT, R19, R12, RZ ;  /* 0x0000000c130d7210 */ /* 0x000fc80007f5e0ff */
[----:B------:R-:W-:Y:S01]  /*1080*/  IADD3.X R11, PT, PT, RZ, RZ, R11, P2, P1 ;  /* 0x000000ffff0b7210 */ /* 0x000fe200017e240b */
[----:B------:R-:W-:-:S04]  /*1090*/  IMAD.WIDE.U32 R2, R13, UR6, RZ ;  /* 0x000000060d027c25 */ /* 0x000fc8000f8e00ff */
[----:B------:R-:W-:Y:S01]  /*10a0*/  IMAD R12, R13, UR7, R3 ;  /* 0x000000070d0c7c24 */ /* 0x000fe2000f8e0203 */
[----:B------:R-:W-:-:S03]  /*10b0*/  IADD3 R3, P0, PT, RZ, -R2, RZ ;  /* 0x80000002ff037210 */ /* 0x000fc60007f1e0ff */
[----:B------:R-:W-:Y:S02]  /*10c0*/  IMAD R2, R11, UR6, R12 ;  /* 0x000000060b027c24 */ /* 0x000fe4000f8e020c */
[----:B------:R-:W-:-:S04]  /*10d0*/  IMAD.HI.U32 R12, R13, R3, RZ ;  /* 0x000000030d0c7227 */ /* 0x000fc800078e00ff */
[----:B------:R-:W-:-:S04]  /*10e0*/  IMAD.X R2, RZ, RZ, ~R2, P0 ;  /* 0x000000ffff027224 */ /* 0x000fc800000e0e02 */
[----:B------:R-:W-:-:S04]  /*10f0*/  IMAD.WIDE.U32 R12, P0, R13, R2, R12 ;  /* 0x000000020d0c7225 */ /* 0x000fc8000780000c */
[C---:B------:R-:W-:Y:S02]  /*1100*/  IMAD R14, R11.reuse, R2, RZ ;  /* 0x000000020b0e7224 */ /* 0x040fe400078e02ff */
[----:B------:R-:W-:-:S04]  /*1110*/  IMAD.HI.U32 R13, P1, R11, R3, R12 ;  /* 0x000000030b0d7227 */ /* 0x000fc8000782000c */
[----:B------:R-:W-:Y:S01]  /*1120*/  IMAD.HI.U32 R2, R11, R2, RZ ;  /* 0x000000020b027227 */ /* 0x000fe200078e00ff */
[----:B------:R-:W-:-:S03]  /*1130*/  IADD3 R13, P2, PT, R14, R13, RZ ;  /* 0x0000000d0e0d7210 */ /* 0x000fc60007f5e0ff */
[----:B------:R-:W-:Y:S01]  /*1140*/  IMAD.MOV.U32 R3, RZ, RZ, RZ ;  /* 0x000000ffff037224 */ /* 0x000fe200078e00ff */
[----:B------:R-:W-:Y:S01]  /*1150*/  IADD3.X R11, PT, PT, R2, R11, RZ, P0, !PT ;  /* 0x0000000b020b7210 */ /* 0x000fe200007fe4ff */
[----:B------:R-:W-:-:S03]  /*1160*/  IMAD.HI.U32 R2, R13, R10, RZ ;  /* 0x0000000a0d027227 */ /* 0x000fc600078e00ff */
[----:B------:R-:W-:Y:S01]  /*1170*/  IADD3.X R11, PT, PT, RZ, RZ, R11, P2, P1 ;  /* 0x000000ffff0b7210 */ /* 0x000fe200017e240b */
[----:B------:R-:W-:-:S04]  /*1180*/  IMAD.WIDE.U32 R2, R13, R9, R2 ;  /* 0x000000090d027225 */ /* 0x000fc800078e0002 */
[C---:B------:R-:W-:Y:S02]  /*1190*/  IMAD R13, R11.reuse, R9, RZ ;  /* 0x000000090b0d7224 */ /* 0x040fe400078e02ff */
[----:B------:R-:W-:-:S04]  /*11a0*/  IMAD.HI.U32 R2, P0, R11, R10, R2 ;  /* 0x0000000a0b027227 */ /* 0x000fc80007800002 */
[----:B------:R-:W-:Y:S01]  /*11b0*/  IMAD.HI.U32 R11, R11, R9, RZ ;  /* 0x000000090b0b7227 */ /* 0x000fe200078e00ff */
[----:B------:R-:W-:-:S03]  /*11c0*/  IADD3 R13, P1, PT, R13, R2, RZ ;  /* 0x000000020d0d7210 */ /* 0x000fc60007f3e0ff */
[----:B------:R-:W-:Y:S02]  /*11d0*/  IMAD.X R11, RZ, RZ, R11, P0 ;  /* 0x000000ffff0b7224 */ /* 0x000fe400000e060b */
[----:B------:R-:W-:-:S04]  /*11e0*/  IMAD.WIDE.U32 R2, R13, UR6, RZ ;  /* 0x000000060d027c25 */ /* 0x000fc8000f8e00ff */
[----:B------:R-:W-:Y:S01]  /*11f0*/  IMAD.X R11, RZ, RZ, R11, P1 ;  /* 0x000000ffff0b7224 */ /* 0x000fe200008e060b */
[----:B------:R-:W-:Y:S01]  /*1200*/  IADD3 R14, P1, PT, -R2, R10, RZ ;  /* 0x0000000a020e7210 */ /* 0x000fe20007f3e1ff */
[C---:B------:R-:W-:Y:S02]  /*1210*/  IMAD R12, R13.reuse, UR7, R3 ;  /* 0x000000070d0c7c24 */ /* 0x040fe4000f8e0203 */
[----:B------:R-:W-:Y:S01]  /*1220*/  VIADD R2, R13, 0x1 ;  /* 0x000000010d027836 */ /* 0x000fe20000000000 */
[----:B------:R-:W-:Y:S01]  /*1230*/  ISETP.GE.U32.AND P0, PT, R14, UR6, PT ;  /* 0x000000060e007c0c */ /* 0x000fe2000bf06070 */
[----:B------:R-:W-:-:S04]  /*1240*/  IMAD R12, R11, UR6, R12 ;  /* 0x000000060b0c7c24 */ /* 0x000fc8000f8e020c */
[----:B------:R-:W-:Y:S01]  /*1250*/  IMAD.X R12, R9, 0x1, ~R12, P1 ;  /* 0x00000001090c7824 */ /* 0x000fe200008e0e0c */
[----:B------:R-:W-:-:S04]  /*1260*/  IADD3 R3, P1, PT, R14, -UR6, RZ ;  /* 0x800000060e037c10 */ /* 0x000fc8000ff3e0ff */
[C---:B------:R-:W-:Y:S02]  /*1270*/  ISETP.GE.U32.AND.EX P0, PT, R12.reuse, UR7, PT, P0 ;  /* 0x000000070c007c0c */ /* 0x040fe4000bf06100 */
[----:B------:R-:W-:Y:S02]  /*1280*/  IADD3.X R9, PT, PT, R12, ~UR7, RZ, P1, !PT ;  /* 0x800000070c097c10 */ /* 0x000fe40008ffe4ff */
[----:B------:R-:W-:Y:S02]  /*1290*/  SEL R3, R3, R14, P0 ;  /* 0x0000000e03037207 */ /* 0x000fe40000000000 */
[----:B------:R-:W-:Y:S02]  /*12a0*/  SEL R2, R2, R13, P0 ;  /* 0x0000000d02027207 */ /* 0x000fe40000000000 */
[----:B------:R-:W-:Y:S02]  /*12b0*/  SEL R9, R9, R12, P0 ;  /* 0x0000000c09097207 */ /* 0x000fe40000000000 */
[----:B------:R-:W-:Y:S01]  /*12c0*/  ISETP.GE.U32.AND P0, PT, R3, UR6, PT ;  /* 0x0000000603007c0c */ /* 0x000fe2000bf06070 */
[----:B------:R-:W-:Y:S01]  /*12d0*/  VIADD R3, R2, 0x1 ;  /* 0x0000000102037836 */ /* 0x000fe20000000000 */
[----:B------:R-:W-:-:S02]  /*12e0*/  ISETP.NE.U32.AND P1, PT, RZ, UR6, PT ;  /* 0x00000006ff007c0c */ /* 0x000fc4000bf25070 */
[----:B------:R-:W-:Y:S01]  /*12f0*/  ISETP.GE.U32.AND.EX P0, PT, R9, UR7, PT, P0 ;  /* 0x0000000709007c0c */ /* 0x000fe2000bf06100 */
[----:B------:R-:W-:Y:S01]  /*1300*/  IMAD.MOV.U32 R9, RZ, RZ, 0x0 ;  /* 0x00000000ff097424 */ /* 0x000fe200078e00ff */
[----:B------:R-:W-:Y:S02]  /*1310*/  ISETP.NE.AND.EX P1, PT, RZ, UR7, PT, P1 ;  /* 0x00000007ff007c0c */ /* 0x000fe4000bf25310 */
[----:B------:R-:W-:-:S04]  /*1320*/  SEL R3, R3, R2, P0 ;  /* 0x0000000203037207 */ /* 0x000fc80000000000 */
[----:B------:R-:W-:Y:S01]  /*1330*/  SEL R3, R3, 0xffffffff, P1 ;  /* 0xffffffff03037807 */ /* 0x000fe20000800000 */
[----:B------:R-:W-:Y:S06]  /*1340*/  RET.REL.NODEC R8 `(openResults) ;  /* 0xffffffec082c7950 */ /* 0x000fec0003c3ffff */
.L_x_22:
        /* <DEDUP_REMOVED lines=11> */
.L_x_26:


//--------------------- .text.matmul_correct_and_reduce --------------------------
	.section	.text.matmul_correct_and_reduce,"ax",@progbits
	.align	128
        .global         matmul_correct_and_reduce
        .type           matmul_correct_and_reduce,@function
        .size           matmul_correct_and_reduce,(.L_x_27 - matmul_correct_and_reduce)
        .other          matmul_correct_and_reduce,@"STO_CUDA_ENTRY STV_DEFAULT"
matmul_correct_and_reduce:
.text.matmul_correct_and_reduce:
        /* <DEDUP_REMOVED lines=9> */
[----:B------:R-:W0:Y:S01]  /*0090*/  LDCU UR6, c[0x0][0x3b4] ;  /* 0x00007680ff0677ac */ /* 0x000e220008000800 */
[----:B------:R-:W1:Y:S01]  /*00a0*/  LDCU.64 UR4, c[0x0][0x358] ;  /* 0x00006b00ff0477ac */ /* 0x000e620008000a00 */
[----:B0-----:R-:W-:-:S09]  /*00b0*/  UISETP.NE.U32.AND UP0, UPT, UR6, URZ, UPT ;  /* 0x000000ff0600728c */ /* 0x001fd2000bf05070 */
[----:B-1----:R-:W-:Y:S05]  /*00c0*/  BRA.U UP0, `(.L_x_23) ;  /* 0x0000000100607547 */ /* 0x002fea000b800000 */
[----:B------:R-:W0:Y:S01]  /*00d0*/  LDCU UR6, c[0x0][0x3b0] ;  /* 0x00007600ff0677ac */ /* 0x000e220008000800 */
[----:B------:R-:W-:Y:S01]  /*00e0*/  IMAD.MOV.U32 R9, RZ, RZ, RZ ;  /* 0x000000ffff097224 */ /* 0x000fe200078e00ff */
[----:B0-----:R-:W0:Y:S01]  /*00f0*/  I2F.U32.RP R0, UR6 ;  /* 0x0000000600007d06 */ /* 0x001e220008209000 */
[----:B------:R-:W-:-:S07]  /*0100*/  ISETP.NE.U32.AND P2, PT, RZ, UR6, PT ;  /* 0x00000006ff007c0c */ /* 0x000fce000bf45070 */
[----:B0-----:R-:W0:Y:S02]  /*0110*/  MUFU.RCP R0, R0 ;  /* 0x0000000000007308 */ /* 0x001e240000001000 */
[----:B0-----:R-:W-:-:S06]  /*0120*/  VIADD R4, R0, 0xffffffe ;  /* 0x0ffffffe00047836 */ /* 0x001fcc0000000000 */
[----:B------:R0:W1:Y:S02]  /*0130*/  F2I.FTZ.U32.TRUNC.NTZ R5, R4 ;  /* 0x0000000400057305 */ /* 0x000064000021f000 */
[----:B0-----:R-:W-:Y:S02]  /*0140*/  IMAD.MOV.U32 R4, RZ, RZ, RZ ;  /* 0x000000ffff047224 */ /* 0x001fe400078e00ff */
[----:B-1----:R-:W-:-:S04]  /*0150*/  IMAD.MOV R7, RZ, RZ, -R5 ;  /* 0x000000ffff077224 */ /* 0x002fc800078e0a05 */
[----:B------:R-:W-:-:S04]  /*0160*/  IMAD R7, R7, UR6, RZ ;  /* 0x0000000607077c24 */ /* 0x000fc8000f8e02ff */
[----:B------:R-:W-:-:S06]  /*0170*/  IMAD.HI.U32 R5, R5, R7, R4 ;  /* 0x0000000705057227 */ /* 0x000fcc00078e0004 */
[----:B------:R-:W-:-:S04]  /*0180*/  IMAD.HI.U32 R4, R5, R2, RZ ;  /* 0x0000000205047227 */ /* 0x000fc800078e00ff */
[----:B------:R-:W-:-:S04]  /*0190*/  IMAD.MOV R5, RZ, RZ, -R4 ;  /* 0x000000ffff057224 */ /* 0x000fc800078e0a04 */
[----:B------:R-:W-:-:S05]  /*01a0*/  IMAD R5, R5, UR6, R2 ;  /* 0x0000000605057c24 */ /* 0x000fca000f8e0202 */
[----:B------:R-:W-:-:S13]  /*01b0*/  ISETP.GE.U32.AND P0, PT, R5, UR6, PT ;  /* 0x0000000605007c0c */ /* 0x000fda000bf06070 */
[----:B------:R-:W-:Y:S01]  /*01c0*/  @P0 IADD3 R5, PT, PT, R5, -UR6, RZ ;  /* 0x8000000605050c10 */ /* 0x000fe2000fffe0ff */
[----:B------:R-:W-:-:S03]  /*01d0*/  @P0 VIADD R4, R4, 0x1 ;  /* 0x0000000104040836 */ /* 0x000fc60000000000 */
[----:B------:R-:W-:-:S13]  /*01e0*/  ISETP.GE.U32.AND P1, PT, R5, UR6, PT ;  /* 0x0000000605007c0c */ /* 0x000fda000bf26070 */
[----:B------:R-:W-:Y:S01]  /*01f0*/  @P1 VIADD R4, R4, 0x1 ;  /* 0x0000000104041836 */ /* 0x000fe20000000000 */
[----:B------:R-:W-:-:S05]  /*0200*/  @!P2 LOP3.LUT R4, RZ, UR6, RZ, 0x33, !PT ;  /* 0x00000006ff04ac12 */ /* 0x000fca000f8e33ff */
[----:B------:R-:W-:-:S04]  /*0210*/  IMAD.MOV R5, RZ, RZ, -R4 ;  /* 0x000000ffff057224 */ /* 0x000fc800078e0a04 */
[----:B------:R-:W-:Y:S02]  /*0220*/  IMAD R8, R5, UR6, R2 ;  /* 0x0000000605087c24 */ /* 0x000fe4000f8e0202 */
[----:B------:R-:W-:Y:S01]  /*0230*/  HFMA2 R5, -RZ, RZ, 0, 0 ;  /* 0x00000000ff057431 */ /* 0x000fe200000001ff */
[----:B------:R-:W-:Y:S06]  /*0240*/  BRA `(.L_x_24) ;  /* 0x0000000000347947 */ /* 0x000fec0003800000 */
.L_x_23:
[----:B------:R-:W-:-:S07]  /*0250*/  MOV R0, 0x270 ;  /* 0x0000027000007802 */ /* 0x000fce0000000f00 */
[----:B------:R-:W-:Y:S05]  /*0260*/  CALL.REL.NOINC `($__internal_1_$__cuda_sm20_div_u64) ;  /* 0x0000000000d47944 */ /* 0x000fea0003c00000 */
[----:B------:R-:W0:Y:S01]  /*0270*/  LDCU.64 UR6, c[0x0][0x3b0] ;  /* 0x00007600ff0677ac */ /* 0x000e220008000a00 */
[----:B------:R-:W-:Y:S01]  /*0280*/  IADD3 R9, P0, PT, RZ, -R6, RZ ;  /* 0x80000006ff097210 */ /* 0x000fe20007f1e0ff */
[----:B------:R-:W-:-:S04]  /*0290*/  IMAD.MOV.U32 R3, RZ, RZ, RZ ;  /* 0x000000ffff037224 */ /* 0x000fc800078e00ff */
[----:B------:R-:W-:-:S04]  /*02a0*/  IMAD.X R0, RZ, RZ, ~R7, P0 ;  /* 0x000000ffff007224 */ /* 0x000fc800000e0e07 */
[----:B0-----:R-:W-:Y:S02]  /*02b0*/  IMAD R0, R0, UR6, RZ ;  /* 0x0000000600007c24 */ /* 0x001fe4000f8e02ff */
[----:B------:R-:W-:-:S04]  /*02c0*/  IMAD.WIDE.U32 R4, R9, UR6, R2 ;  /* 0x0000000609047c25 */ /* 0x000fc8000f8e0002 */
[----:B------:R-:W-:Y:S02]  /*02d0*/  IMAD R9, R9, UR7, R0 ;  /* 0x0000000709097c24 */ /* 0x000fe4000f8e0200 */
[----:B------:R-:W-:Y:S01]  /*02e0*/  IMAD.MOV.U32 R8, RZ, RZ, R4 ;  /* 0x000000ffff087224 */ /* 0x000fe200078e0004 */
[----:B------:R-:W-:Y:S01]  /*02f0*/  MOV R4, R6 ;  /* 0x0000000600047202 */ /* 0x000fe20000000f00 */
[----:B------:R-:W-:Y:S02]  /*0300*/  IMAD.IADD R9, R5, 0x1, R9 ;  /* 0x0000000105097824 */ /* 0x000fe400078e0209 */
[----:B------:R-:W-:-:S07]  /*0310*/  IMAD.MOV.U32 R5, RZ, RZ, R7 ;  /* 0x000000ffff057224 */ /* 0x000fce00078e0007 */
.L_x_24:
[----:B------:R-:W0:Y:S01]  /*0320*/  LDCU.128 UR12, c[0x0][0x3a0] ;  /* 0x00007400ff0c77ac */ /* 0x000e220008000c00 */
[----:B------:R-:W-:Y:S01]  /*0330*/  IMAD.SHL.U32 R10, R4, 0x4, RZ ;  /* 0x00000004040a7824 */ /* 0x000fe200078e00ff */
[C---:B------:R-:W-:Y:S01]  /*0340*/  SHF.L.U64.HI R3, R8.reuse, 0x2, R9 ;  /* 0x0000000208037819 */ /* 0x040fe20000010209 */
[----:B------:R-:W-:Y:S01]  /*0350*/  IMAD.SHL.U32 R8, R8, 0x4, RZ ;  /* 0x0000000408087824 */ /* 0x000fe200078e00ff */
[----:B------:R-:W1:Y:S01]  /*0360*/  LDCU.128 UR8, c[0x0][0x390] ;  /* 0x00007200ff0877ac */ /* 0x000e620008000c00 */
[----:B------:R-:W-:Y:S01]  /*0370*/  SHF.L.U64.HI R0, R4, 0x2, R5 ;  /* 0x0000000204007819 */ /* 0x000fe20000010205 */
[----:B------:R-:W2:Y:S01]  /*0380*/  LDCU.128 UR16, c[0x0][0x380] ;  /* 0x00007000ff1077ac */ /* 0x000ea20008000c00 */
[----:B------:R-:W3:Y:S01]  /*0390*/  LDCU.128 UR20, c[0x0][0x3c0] ;  /* 0x00007800ff1477ac */ /* 0x000ee20008000c00 */
[C---:B0-----:R-:W-:Y:S02]  /*03a0*/  IADD3 R6, P1, PT, R10.reuse, UR12, RZ ;  /* 0x0000000c0a067c10 */ /* 0x041fe4000ff3e0ff */
[----:B------:R-:W-:-:S02]  /*03b0*/  IADD3 R10, P3, PT, R10, UR14, RZ ;  /* 0x0000000e0a0a7c10 */ /* 0x000fc4000ff7e0ff */
[----:B-1----:R-:W-:Y:S02]  /*03c0*/  IADD3 R4, P0, PT, R8, UR8, RZ ;  /* 0x0000000808047c10 */ /* 0x002fe4000ff1e0ff */
[C---:B------:R-:W-:Y:S02]  /*03d0*/  IADD3.X R7, PT, PT, R0.reuse, UR13, RZ, P1, !PT ;  /* 0x0000000d00077c10 */ /* 0x040fe40008ffe4ff */
[----:B------:R-:W-:Y:S01]  /*03e0*/  IADD3.X R11, PT, PT, R0, UR15, RZ, P3, !PT ;  /* 0x0000000f000b7c10 */ /* 0x000fe20009ffe4ff */
[----:B------:R-:W-:Y:S01]  /*03f0*/  IMAD.SHL.U32 R0, R2, 0x2, RZ ;  /* 0x0000000202007824 */ /* 0x000fe200078e00ff */
[----:B------:R-:W-:Y:S02]  /*0400*/  IADD3 R8, P2, PT, R8, UR10, RZ ;  /* 0x0000000a08087c10 */ /* 0x000fe4000ff5e0ff */
[----:B------:R-:W-:Y:S01]  /*0410*/  IADD3.X R5, PT, PT, R3, UR9, RZ, P0, !PT ;  /* 0x0000000903057c10 */ /* 0x000fe200087fe4ff */
[----:B------:R-:W4:Y:S01]  /*0420*/  LDG.E R7, desc[UR4][R6.64] ;  /* 0x0000000406077981 */ /* 0x000f22000c1e1900 */
[----:B--2---:R-:W-:-:S02]  /*0430*/  LEA R12, P0, R2, UR16, 0x2 ;  /* 0x00000010020c7c11 */ /* 0x004fc4000f8010ff */
[----:B------:R-:W-:Y:S01]  /*0440*/  SHF.R.U32.HI R16, RZ, 0x1f, R2 ;  /* 0x0000001fff107819 */ /* 0x000fe20000011602 */
[----:B------:R-:W4:Y:S01]  /*0450*/  LDG.E R4, desc[UR4][R4.64] ;  /* 0x0000000404047981 */ /* 0x000f22000c1e1900 */
[----:B---3--:R-:W-:Y:S02]  /*0460*/  IADD3 R14, P1, PT, R0, UR22, RZ ;  /* 0x00000016000e7c10 */ /* 0x008fe4000ff3e0ff */
[----:B------:R-:W-:Y:S01]  /*0470*/  IADD3.X R9, PT, PT, R3, UR11, RZ, P2, !PT ;  /* 0x0000000b03097c10 */ /* 0x000fe200097fe4ff */
[----:B------:R-:W2:Y:S01]  /*0480*/  LDG.E R10, desc[UR4][R10.64] ;  /* 0x000000040a0a7981 */ /* 0x000ea2000c1e1900 */
[----:B------:R-:W-:Y:S02]  /*0490*/  LEA.HI.X R13, R2, UR17, RZ, 0x2, P0 ;  /* 0x00000011020d7c11 */ /* 0x000fe400080f14ff */
[----:B------:R-:W-:Y:S02]  /*04a0*/  IADD3.X R15, PT, PT, R16, UR23, RZ, P1, !PT ;  /* 0x00000017100f7c10 */ /* 0x000fe40008ffe4ff */
[----:B------:R-:W2:Y:S01]  /*04b0*/  LDG.E R9, desc[UR4][R8.64] ;  /* 0x0000000408097981 */ /* 0x000ea2000c1e1900 */
[----:B------:R-:W-:-:S03]  /*04c0*/  IADD3 R2, P0, PT, R0, UR20, RZ ;  /* 0x0000001400027c10 */ /* 0x000fc6000ff1e0ff */
[----:B------:R-:W3:Y:S04]  /*04d0*/  LDG.E R13, desc[UR4][R12.64] ;  /* 0x000000040c0d7981 */ /* 0x000ee8000c1e1900 */
[----:B------:R-:W5:Y:S01]  /*04e0*/  LDG.E.U16 R14, desc[UR4][R14.64] ;  /* 0x000000040e0e7981 */ /* 0x000f62000c1e1500 */
[----:B------:R-:W-:-:S05]  /*04f0*/  IADD3.X R3, PT, PT, R16, UR21, RZ, P0, !PT ;  /* 0x0000001510037c10 */ /* 0x000fca00087fe4ff */
[----:B------:R-:W5:Y:S01]  /*0500*/  LDG.E.U16 R2, desc[UR4][R2.64] ;  /* 0x0000000402027981 */ /* 0x000f62000c1e1500 */
[----:B----4-:R-:W-:-:S04]  /*0510*/  IADD3 R4, PT, PT, R4, R7, RZ ;  /* 0x0000000704047210 */ /* 0x010fc80007ffe0ff */
[----:B--2---:R-:W-:Y:S01]  /*0520*/  IADD3 R9, PT, PT, R10, R4, R9 ;  /* 0x000000040a097210 */ /* 0x004fe20007ffe009 */
[----:B---3--:R-:W-:Y:S02]  /*0530*/  IMAD R4, R4, 0x80, R13 ;  /* 0x0000008004047824 */ /* 0x008fe400078e020d */
[----:B-----5:R-:W-:Y:S02]  /*0540*/  IMAD.MOV R5, RZ, RZ, -R14 ;  /* 0x000000ffff057224 */ /* 0x020fe400078e0a0e */
[----:B------:R-:W-:Y:S01]  /*0550*/  IMAD R9, R9, 0x8000, R4 ;  /* 0x0000800009097824 */ /* 0x000fe200078e0204 */
[----:B------:R-:W-:Y:S02]  /*0560*/  IADD3 R4, P0, PT, R0, UR18, RZ ;  /* 0x0000001200047c10 */ /* 0x000fe4000ff1e0ff */
[----:B------:R-:W-:Y:S02]  /*0570*/  PRMT R0, R5, 0x7710, RZ ;  /* 0x0000771005007816 */ /* 0x000fe400000000ff */
[----:B------:R-:W-:-:S02]  /*0580*/  IADD3.X R5, PT, PT, R16, UR19, RZ, P0, !PT ;  /* 0x0000001310057c10 */ /* 0x000fc400087fe4ff */
[----:B------:R-:W-:-:S05]  /*0590*/  IADD3 R9, PT, PT, R9, R2, R0 ;  /* 0x0000000209097210 */ /* 0x000fca0007ffe000 */
[----:B------:R-:W-:Y:S01]  /*05a0*/  STG.E.U16 desc[UR4][R4.64], R9 ;  /* 0x0000000904007986 */ /* 0x000fe2000c101504 */
[----:B------:R-:W-:Y:S05]  /*05b0*/  EXIT ;  /* 0x000000000000794d */ /* 0x000fea0003800000 */
        .weak           $__internal_1_$__cuda_sm20_div_u64
        .type           $__internal_1_$__cuda_sm20_div_u64,@function
        .size           $__internal_1_$__cuda_sm20_div_u64,(.L_x_27 - $__internal_1_$__cuda_sm20_div_u64)
$__internal_1_$__cuda_sm20_div_u64:
[----:B------:R-:W0:Y:S01]  /*05c0*/  LDCU.64 UR6, c[0x0][0x3b0] ;  /* 0x00007600ff0677ac */ /* 0x000e220008000a00 */
[----:B------:R-:W1:Y:S01]  /*05d0*/  LDC.64 R4, c[0x0][0x3b0] ;  /* 0x0000ec00ff047b82 */ /* 0x000e620000000a00 */
[----:B0-----:R-:W0:Y:S08]  /*05e0*/  I2F.U64.RP R10, UR6 ;  /* 0x00000006000a7d12 */ /* 0x001e300008309000 */
[----:B0-----:R-:W0:Y:S02]  /*05f0*/  MUFU.RCP R10, R10 ;  /* 0x0000000a000a7308 */ /* 0x001e240000001000 */
[----:B0-----:R-:W-:-:S06]  /*0600*/  IADD3 R6, PT, PT, R10, 0x1ffffffe, RZ ;  /* 0x1ffffffe0a067810 */ /* 0x001fcc0007ffe0ff */
[----:B------:R-:W1:Y:S02]  /*0610*/  F2I.U64.TRUNC R6, R6 ;  /* 0x0000000600067311 */ /* 0x000e64000020d800 */
[----:B-1----:R-:W-:-:S04]  /*0620*/  IMAD.WIDE.U32 R8, R6, R4, RZ ;  /* 0x0000000406087225 */ /* 0x002fc800078e00ff */
[----:B------:R-:W-:Y:S01]  /*0630*/  IMAD R9, R6, R5, R9 ;  /* 0x0000000506097224 */ /* 0x000fe200078e0209 */
[----:B------:R-:W-:-:S03]  /*0640*/  IADD3 R11, P0, PT, RZ, -R8, RZ ;  /* 0x80000008ff0b7210 */ /* 0x000fc60007f1e0ff */
[----:B------:R-:W-:Y:S02]  /*0650*/  IMAD R9, R7, R4, R9 ;  /* 0x0000000407097224 */ /* 0x000fe400078e0209 */
[----:B------:R-:W-:-:S04]  /*0660*/  IMAD.HI.U32 R8, R6, R11, RZ ;  /* 0x0000000b06087227 */ /* 0x000fc800078e00ff */
[----:B------:R-:W-:Y:S02]  /*0670*/  IMAD.X R13, RZ, RZ, ~R9, P0 ;  /* 0x000000ffff0d7224 */ /* 0x000fe400000e0e09 */
[----:B------:R-:W-:Y:S02]  /*0680*/  IMAD.MOV.U32 R9, RZ, RZ, R6 ;  /* 0x000000ffff097224 */ /* 0x000fe400078e0006 */
[-C--:B------:R-:W-:Y:S02]  /*0690*/  IMAD R15, R7, R13.reuse, RZ ;  /* 0x0000000d070f7224 */ /* 0x080fe400078e02ff */
[----:B------:R-:W-:-:S04]  /*06a0*/  IMAD.WIDE.U32 R8, P0, R6, R13, R8 ;  /* 0x0000000d06087225 */ /* 0x000fc80007800008 */
[----:B------:R-:W-:-:S04]  /*06b0*/  IMAD.HI.U32 R13, R7, R13, RZ ;  /* 0x0000000d070d7227 */ /* 0x000fc800078e00ff */
[----:B------:R-:W-:-:S05]  /*06c0*/  IMAD.HI.U32 R8, P1, R7, R11, R8 ;  /* 0x0000000b07087227 */ /* 0x000fca0007820008 */
[----:B------:R-:W-:Y:S01]  /*06d0*/  IADD3 R9, P2, PT, R15, R8, RZ ;  /* 0x000000080f097210 */ /* 0x000fe20007f5e0ff */
[----:B------:R-:W-:-:S04]  /*06e0*/  IMAD.X R8, R13, 0x1, R7, P0 ;  /* 0x000000010d087824 */ /* 0x000fc800000e0607 */
[----:B------:R-:W-:Y:S01]  /*06f0*/  IMAD.WIDE.U32 R6, R9, R4, RZ ;  /* 0x0000000409067225 */ /* 0x000fe200078e00ff */
[----:B------:R-:W-:-:S03]  /*0700*/  IADD3.X R11, PT, PT, RZ, RZ, R8, P2, P1 ;  /* 0x000000ffff0b7210 */ /* 0x000fc600017e2408 */
[----:B------:R-:W-:Y:S01]  /*0710*/  IMAD R7, R9, R5, R7 ;  /* 0x0000000509077224 */ /* 0x000fe200078e0207 */
[----:B------:R-:W-:-:S03]  /*0720*/  IADD3 R13, P0, PT, RZ, -R6, RZ ;  /* 0x80000006ff0d7210 */ /* 0x000fc60007f1e0ff */
[----:B------:R-:W-:Y:S02]  /*0730*/  IMAD R7, R11, R4, R7 ;  /* 0x000000040b077224 */ /* 0x000fe400078e0207 */
[----:B------:R-:W-:-:S03]  /*0740*/  IMAD.HI.U32 R8, R9, R13, RZ ;  /* 0x0000000d09087227 */ /* 0x000fc600078e00ff */
[----:B------:R-:W-:Y:S01]  /*0750*/  IADD3.X R6, PT, PT, RZ, ~R7, RZ, P0, !PT ;  /* 0x80000007ff067210 */ /* 0x000fe200007fe4ff */
[----:B------:R-:W-:-:S04]  /*0760*/  IMAD.MOV.U32 R7, RZ, RZ, RZ ;  /* 0x000000ffff077224 */ /* 0x000fc800078e00ff */
[----:B------:R-:W-:-:S04]  /*0770*/  IMAD.WIDE.U32 R8, P0, R9, R6, R8 ;  /* 0x0000000609087225 */ /* 0x000fc80007800008 */
[C---:B------:R-:W-:Y:S02]  /*0780*/  IMAD R10, R11.reuse, R6, RZ ;  /* 0x000000060b0a7224 */ /* 0x040fe400078e02ff */
[----:B------:R-:W-:-:S04]  /*0790*/  IMAD.HI.U32 R9, P1, R11, R13, R8 ;  /* 0x0000000d0b097227 */ /* 0x000fc80007820008 */
[----:B------:R-:W-:Y:S01]  /*07a0*/  IMAD.HI.U32 R8, R11, R6, RZ ;  /* 0x000000060b087227 */ /* 0x000fe200078e00ff */
[----:B------:R-:W-:-:S03]  /*07b0*/  IADD3 R9, P2, PT, R10, R9, RZ ;  /* 0x000000090a097210 */ /* 0x000fc60007f5e0ff */
[----:B------:R-:W-:Y:S02]  /*07c0*/  IMAD.X R11, R8, 0x1, R11, P0 ;  /* 0x00000001080b7824 */ /* 0x000fe400000e060b */
[----:B------:R-:W-:-:S03]  /*07d0*/  IMAD.HI.U32 R6, R9, R2, RZ ;  /* 0x0000000209067227 */ /* 0x000fc600078e00ff */
[----:B------:R-:W-:Y:S01]  /*07e0*/  IADD3.X R11, PT, PT, RZ, RZ, R11, P2, P1 ;  /* 0x000000ffff0b7210 */ /* 0x000fe200017e240b */
[----:B------:R-:W-:-:S04]  /*07f0*/  IMAD.WIDE.U32 R6, RZ, R9, R6 ;  /* 0x00000009ff067225 */ /* 0x000fc800078e0006 */
[----:B------:R-:W-:-:S04]  /*0800*/  IMAD.HI.U32 R6, P0, R11, R2, R6 ;  /* 0x000000020b067227 */ /* 0x000fc80007800006 */
[----:B------:R-:W-:Y:S01]  /*0810*/  IMAD.X R8, RZ, RZ, RZ, P0 ;  /* 0x000000ffff087224 */ /* 0x000fe200000e06ff */
[----:B------:R-:W-:-:S04]  /*0820*/  IADD3 R9, P1, PT, RZ, R6, RZ ;  /* 0x00000006ff097210 */ /* 0x000fc80007f3e0ff */
[----:B------:R-:W-:Y:S01]  /*0830*/  IADD3.X R11, PT, PT, RZ, R8, RZ, P1, !PT ;  /* 0x00000008ff0b7210 */ /* 0x000fe20000ffe4ff */
[----:B------:R-:W-:-:S04]  /*0840*/  IMAD.WIDE.U32 R6, R9, R4, RZ ;  /* 0x0000000409067225 */ /* 0x000fc800078e00ff */
[C---:B------:R-:W-:Y:S01]  /*0850*/  IMAD R7, R9.reuse, R5, R7 ;  /* 0x0000000509077224 */ /* 0x040fe200078e0207 */
[----:B------:R-:W-:Y:S02]  /*0860*/  IADD3 R13, P1, PT, -R6, R2, RZ ;  /* 0x00000002060d7210 */ /* 0x000fe40007f3e1ff */
[----:B------:R-:W-:Y:S01]  /*0870*/  IADD3 R6, P2, PT, R9, 0x1, RZ ;  /* 0x0000000109067810 */ /* 0x000fe20007f5e0ff */
[-C--:B------:R-:W-:Y:S01]  /*0880*/  IMAD R7, R11, R4.reuse, R7 ;  /* 0x000000040b077224 */ /* 0x080fe200078e0207 */
[----:B------:R-:W-:-:S03]  /*0890*/  ISETP.GE.U32.AND P0, PT, R13, R4, PT ;  /* 0x000000040d00720c */ /* 0x000fc60003f06070 */
[----:B------:R-:W-:Y:S01]  /*08a0*/  IMAD.X R12, RZ, RZ, ~R7, P1 ;  /* 0x000000ffff0c7224 */ /* 0x000fe200008e0e07 */
[----:B------:R-:W-:Y:S01]  /*08b0*/  IADD3 R7, P1, PT, R13, -R4, RZ ;  /* 0x800000040d077210 */ /* 0x000fe20007f3e0ff */
[----:B------:R-:W-:-:S03]  /*08c0*/  IMAD.X R8, RZ, RZ, R11, P2 ;  /* 0x000000ffff087224 */ /* 0x000fc600010e060b */
[C---:B------:R-:W-:Y:S01]  /*08d0*/  ISETP.GE.U32.AND.EX P0, PT, R12.reuse, R5, PT, P0 ;  /* 0x000000050c00720c */ /* 0x040fe20003f06100 */
[----:B------:R-:W-:Y:S01]  /*08e0*/  IMAD.X R10, R12, 0x1, ~R5, P1 ;  /* 0x000000010c0a7824 */ /* 0x000fe200008e0e05 */
[----:B------:R-:W-:Y:S02]  /*08f0*/  ISETP.NE.U32.AND P1, PT, R4, RZ, PT ;  /* 0x000000ff0400720c */ /* 0x000fe40003f25070 */
[----:B------:R-:W-:Y:S02]  /*0900*/  SEL R7, R7, R13, P0 ;  /* 0x0000000d07077207 */ /* 0x000fe40000000000 */
[----:B------:R-:W-:Y:S02]  /*0910*/  SEL R9, R6, R9, P0 ;  /* 0x0000000906097207 */ /* 0x000fe40000000000 */
[----:B------:R-:W-:Y:S02]  /*0920*/  SEL R10, R10, R12, P0 ;  /* 0x0000000c0a0a7207 */ /* 0x000fe40000000000 */
[----:B------:R-:W-:-:S02]  /*0930*/  SEL R8, R8, R11, P0 ;  /* 0x0000000b08087207 */ /* 0x000fc40000000000 */
[----:B------:R-:W-:Y:S01]  /*0940*/  ISETP.GE.U32.AND P0, PT, R7, R4, PT ;  /* 0x000000040700720c */ /* 0x000fe20003f06070 */
[----:B------:R-:W-:Y:S01]  /*0950*/  IMAD.MOV.U32 R4, RZ, RZ, R0 ;  /* 0x000000ffff047224 */ /* 0x000fe200078e0000 */
[----:B------:R-:W-:Y:S02]  /*0960*/  IADD3 R6, P2, PT, R9, 0x1, RZ ;  /* 0x0000000109067810 */ /* 0x000fe40007f5e0ff */
[----:B------:R-:W-:Y:S02]  /*0970*/  ISETP.GE.U32.AND.EX P0, PT, R10, R5, PT, P0 ;  /* 0x000000050a00720c */ /* 0x000fe40003f06100 */
[----:B------:R-:W-:Y:S02]  /*0980*/  IADD3.X R7, PT, PT, RZ, R8, RZ, P2, !PT ;  /* 0x00000008ff077210 */ /* 0x000fe400017fe4ff */
[----:B------:R-:W-:Y:S01]  /*0990*/  ISETP.NE.AND.EX P1, PT, R5, RZ, PT, P1 ;  /* 0x000000ff0500720c */ /* 0x000fe20003f25310 */
[----:B------:R-:W-:Y:S01]  /*09a0*/  IMAD.MOV.U32 R5, RZ, RZ, 0x0 ;  /* 0x00000000ff057424 */ /* 0x000fe200078e00ff */
[----:B------:R-:W-:-:S02]  /*09b0*/  SEL R6, R6, R9, P0 ;  /* 0x0000000906067207 */ /* 0x000fc40000000000 */
[----:B------:R-:W-:Y:S02]  /*09c0*/  SEL R7, R7, R8, P0 ;  /* 0x0000000807077207 */ /* 0x000fe40000000000 */
[----:B------:R-:W-:Y:S02]  /*09d0*/  SEL R6, R6, 0xffffffff, P1 ;  /* 0xffffffff06067807 */ /* 0x000fe40000800000 */
[----:B------:R-:W-:Y:S01]  /*09e0*/  SEL R7, R7, 0xffffffff, P1 ;  /* 0xffffffff07077807 */ /* 0x000fe20000800000 */
[----:B------:R-:W-:Y:S06]  /*09f0*/  RET.REL.NODEC R4 `(matmul_correct_and_reduce) ;  /* 0xfffffff404807950 */ /* 0x000fec0003c3ffff */
.L_x_25:
        /* <DEDUP_REMOVED lines=16> */
.L_x_27:


//--------------------- .nv.shared.reserved.0     --------------------------
	.section	.nv.shared.reserved.0,"aw",@nobits
	.weak		__nv_reservedSMEM_offset_0_alias
	.size		__nv_reservedSMEM_offset_0_alias, 0, 64
	.other		__nv_reservedSMEM_offset_0_alias,@"STO_CUDA_RESERVED_SHARED STV_DEFAULT"
__nv_reservedSMEM_offset_0_alias:
	.zero		0
	.zero		64


//--------------------- .nv.constant0.mergeResults --------------------------
	.section	.nv.constant0.mergeResults,"a",@progbits
	.sectionflags	@""
	.align	4
.nv.constant0.mergeResults:
	.zero		928


//--------------------- .nv.constant0.openResults --------------------------
	.section	.nv.constant0.openResults,"a",@progbits
	.sectionflags	@""
	.align	4
.nv.constant0.openResults:
	.zero		944


//--------------------- .nv.constant0.matmul_correct_and_reduce --------------------------
	.section	.nv.constant0.matmul_correct_and_reduce,"a",@progbits
	.sectionflags	@""
	.align	4
.nv.constant0.matmul_correct_and_reduce:
	.zero		976


//--------------------- SYMBOLS --------------------------

	.type		.nv.reservedSmem.offset0,@object
	.size		.nv.reservedSmem.offset0,0x4
